//
// Generated by NVIDIA NVVM Compiler
//
// Compiler Build ID: CL-36424714
// Cuda compilation tools, release 13.0, V13.0.88
// Based on NVVM 20.0.0
//

.version 9.0
.target sm_100
.address_size 64

	// .globl	_Z4calcPjj
.global .align 4 .b8 precalc_xorwow_matrix[102400];
.global .align 4 .b8 precalc_xorwow_offset_matrix[102400];
.global .align 4 .b8 mrg32k3aM1[2304];
.global .align 4 .b8 mrg32k3aM2[2304];
.global .align 4 .b8 mrg32k3aM1SubSeq[2016];
.global .align 4 .b8 mrg32k3aM2SubSeq[2016];
.global .align 4 .b8 mrg32k3aM1Seq[2304];
.global .align 4 .b8 mrg32k3aM2Seq[2304];
.const .align 8 .b8 __cr_lgamma_table[72];

.visible .entry _Z4calcPjj(
	.param .u64 .ptr .align 1 _Z4calcPjj_param_0,
	.param .u32 _Z4calcPjj_param_1
)
{
	.local .align 8 .b8 	__local_depot0[48];
	.reg .b64 	%SP;
	.reg .b64 	%SPL;
	.reg .pred 	%p<64>;
	.reg .b32 	%r<1210>;
	.reg .b32 	%f<11>;
	.reg .b64 	%rd<25>;

	mov.u64 	%SPL, __local_depot0;
	ld.param.u64 	%rd10, [_Z4calcPjj_param_0];
	ld.param.u32 	%r545, [_Z4calcPjj_param_1];
	add.u64 	%rd1, %SPL, 0;
	mov.u32 	%r546, %ctaid.x;
	mov.u32 	%r547, %ntid.x;
	mov.u32 	%r548, %tid.x;
	mad.lo.s32 	%r1, %r546, %r547, %r548;
	xor.b32  	%r549, %r545, -1429050551;
	mul.lo.s32 	%r2, %r549, 1099087573;
	add.s32 	%r550, %r2, -638133224;
	add.s32 	%r944, %r2, 123456789;
	st.local.v2.u32 	[%rd1], {%r550, %r944};
	xor.b32  	%r943, %r2, 362436069;
	mov.b32 	%r551, -123459836;
	st.local.v2.u32 	[%rd1+8], {%r943, %r551};
	add.s32 	%r940, %r2, 5783321;
	mov.b32 	%r552, -589760388;
	st.local.v2.u32 	[%rd1+16], {%r552, %r940};
	setp.eq.s32 	%p1, %r1, 0;
	@%p1 bra 	$L__BB0_115;
	cvt.u64.u32 	%rd24, %r1;
	mov.b32 	%r927, 0;
$L__BB0_2:
	mov.u64 	%rd3, %rd24;
	and.b64  	%rd4, %rd3, 3;
	setp.eq.s64 	%p2, %rd4, 0;
	@%p2 bra 	$L__BB0_114;
	mul.wide.u32 	%rd12, %r927, 3200;
	mov.u64 	%rd13, precalc_xorwow_matrix;
	add.s64 	%rd5, %rd13, %rd12;
	mov.b32 	%r940, 0;
	mov.u32 	%r941, %r940;
	mov.u32 	%r942, %r940;
	mov.u32 	%r943, %r940;
	mov.u32 	%r944, %r940;
	mov.u32 	%r933, %r940;
$L__BB0_4:
	mul.wide.u32 	%rd14, %r933, 4;
	add.s64 	%rd15, %rd1, %rd14;
	ld.local.u32 	%r16, [%rd15+4];
	shl.b32 	%r17, %r933, 5;
	mov.b32 	%r939, 0;
$L__BB0_5:
	.pragma "nounroll";
	shr.u32 	%r556, %r16, %r939;
	and.b32  	%r557, %r556, 1;
	setp.eq.b32 	%p3, %r557, 1;
	not.pred 	%p4, %p3;
	add.s32 	%r558, %r17, %r939;
	mul.lo.s32 	%r559, %r558, 5;
	mul.wide.u32 	%rd16, %r559, 4;
	add.s64 	%rd6, %rd5, %rd16;
	@%p4 bra 	$L__BB0_7;
	ld.global.u32 	%r560, [%rd6];
	xor.b32  	%r944, %r944, %r560;
	ld.global.u32 	%r561, [%rd6+4];
	xor.b32  	%r943, %r943, %r561;
	ld.global.u32 	%r562, [%rd6+8];
	xor.b32  	%r942, %r942, %r562;
	ld.global.u32 	%r563, [%rd6+12];
	xor.b32  	%r941, %r941, %r563;
	ld.global.u32 	%r564, [%rd6+16];
	xor.b32  	%r940, %r940, %r564;
$L__BB0_7:
	and.b32  	%r566, %r556, 2;
	setp.eq.s32 	%p5, %r566, 0;
	@%p5 bra 	$L__BB0_9;
	ld.global.u32 	%r567, [%rd6+20];
	xor.b32  	%r944, %r944, %r567;
	ld.global.u32 	%r568, [%rd6+24];
	xor.b32  	%r943, %r943, %r568;
	ld.global.u32 	%r569, [%rd6+28];
	xor.b32  	%r942, %r942, %r569;
	ld.global.u32 	%r570, [%rd6+32];
	xor.b32  	%r941, %r941, %r570;
	ld.global.u32 	%r571, [%rd6+36];
	xor.b32  	%r940, %r940, %r571;
$L__BB0_9:
	and.b32  	%r573, %r556, 4;
	setp.eq.s32 	%p6, %r573, 0;
	@%p6 bra 	$L__BB0_11;
	ld.global.u32 	%r574, [%rd6+40];
	xor.b32  	%r944, %r944, %r574;
	ld.global.u32 	%r575, [%rd6+44];
	xor.b32  	%r943, %r943, %r575;
	ld.global.u32 	%r576, [%rd6+48];
	xor.b32  	%r942, %r942, %r576;
	ld.global.u32 	%r577, [%rd6+52];
	xor.b32  	%r941, %r941, %r577;
	ld.global.u32 	%r578, [%rd6+56];
	xor.b32  	%r940, %r940, %r578;
$L__BB0_11:
	and.b32  	%r580, %r556, 8;
	setp.eq.s32 	%p7, %r580, 0;
	@%p7 bra 	$L__BB0_13;
	ld.global.u32 	%r581, [%rd6+60];
	xor.b32  	%r944, %r944, %r581;
	ld.global.u32 	%r582, [%rd6+64];
	xor.b32  	%r943, %r943, %r582;
	ld.global.u32 	%r583, [%rd6+68];
	xor.b32  	%r942, %r942, %r583;
	ld.global.u32 	%r584, [%rd6+72];
	xor.b32  	%r941, %r941, %r584;
	ld.global.u32 	%r585, [%rd6+76];
	xor.b32  	%r940, %r940, %r585;
$L__BB0_13:
	and.b32  	%r587, %r556, 16;
	setp.eq.s32 	%p8, %r587, 0;
	@%p8 bra 	$L__BB0_15;
	ld.global.u32 	%r588, [%rd6+80];
	xor.b32  	%r944, %r944, %r588;
	ld.global.u32 	%r589, [%rd6+84];
	xor.b32  	%r943, %r943, %r589;
	ld.global.u32 	%r590, [%rd6+88];
	xor.b32  	%r942, %r942, %r590;
	ld.global.u32 	%r591, [%rd6+92];
	xor.b32  	%r941, %r941, %r591;
	ld.global.u32 	%r592, [%rd6+96];
	xor.b32  	%r940, %r940, %r592;
$L__BB0_15:
	and.b32  	%r594, %r556, 32;
	setp.eq.s32 	%p9, %r594, 0;
	@%p9 bra 	$L__BB0_17;
	ld.global.u32 	%r595, [%rd6+100];
	xor.b32  	%r944, %r944, %r595;
	ld.global.u32 	%r596, [%rd6+104];
	xor.b32  	%r943, %r943, %r596;
	ld.global.u32 	%r597, [%rd6+108];
	xor.b32  	%r942, %r942, %r597;
	ld.global.u32 	%r598, [%rd6+112];
	xor.b32  	%r941, %r941, %r598;
	ld.global.u32 	%r599, [%rd6+116];
	xor.b32  	%r940, %r940, %r599;
$L__BB0_17:
	and.b32  	%r601, %r556, 64;
	setp.eq.s32 	%p10, %r601, 0;
	@%p10 bra 	$L__BB0_19;
	ld.global.u32 	%r602, [%rd6+120];
	xor.b32  	%r944, %r944, %r602;
	ld.global.u32 	%r603, [%rd6+124];
	xor.b32  	%r943, %r943, %r603;
	ld.global.u32 	%r604, [%rd6+128];
	xor.b32  	%r942, %r942, %r604;
	ld.global.u32 	%r605, [%rd6+132];
	xor.b32  	%r941, %r941, %r605;
	ld.global.u32 	%r606, [%rd6+136];
	xor.b32  	%r940, %r940, %r606;
$L__BB0_19:
	and.b32  	%r608, %r556, 128;
	setp.eq.s32 	%p11, %r608, 0;
	@%p11 bra 	$L__BB0_21;
	ld.global.u32 	%r609, [%rd6+140];
	xor.b32  	%r944, %r944, %r609;
	ld.global.u32 	%r610, [%rd6+144];
	xor.b32  	%r943, %r943, %r610;
	ld.global.u32 	%r611, [%rd6+148];
	xor.b32  	%r942, %r942, %r611;
	ld.global.u32 	%r612, [%rd6+152];
	xor.b32  	%r941, %r941, %r612;
	ld.global.u32 	%r613, [%rd6+156];
	xor.b32  	%r940, %r940, %r613;
$L__BB0_21:
	and.b32  	%r615, %r556, 256;
	setp.eq.s32 	%p12, %r615, 0;
	@%p12 bra 	$L__BB0_23;
	ld.global.u32 	%r616, [%rd6+160];
	xor.b32  	%r944, %r944, %r616;
	ld.global.u32 	%r617, [%rd6+164];
	xor.b32  	%r943, %r943, %r617;
	ld.global.u32 	%r618, [%rd6+168];
	xor.b32  	%r942, %r942, %r618;
	ld.global.u32 	%r619, [%rd6+172];
	xor.b32  	%r941, %r941, %r619;
	ld.global.u32 	%r620, [%rd6+176];
	xor.b32  	%r940, %r940, %r620;
$L__BB0_23:
	and.b32  	%r622, %r556, 512;
	setp.eq.s32 	%p13, %r622, 0;
	@%p13 bra 	$L__BB0_25;
	ld.global.u32 	%r623, [%rd6+180];
	xor.b32  	%r944, %r944, %r623;
	ld.global.u32 	%r624, [%rd6+184];
	xor.b32  	%r943, %r943, %r624;
	ld.global.u32 	%r625, [%rd6+188];
	xor.b32  	%r942, %r942, %r625;
	ld.global.u32 	%r626, [%rd6+192];
	xor.b32  	%r941, %r941, %r626;
	ld.global.u32 	%r627, [%rd6+196];
	xor.b32  	%r940, %r940, %r627;
$L__BB0_25:
	and.b32  	%r629, %r556, 1024;
	setp.eq.s32 	%p14, %r629, 0;
	@%p14 bra 	$L__BB0_27;
	ld.global.u32 	%r630, [%rd6+200];
	xor.b32  	%r944, %r944, %r630;
	ld.global.u32 	%r631, [%rd6+204];
	xor.b32  	%r943, %r943, %r631;
	ld.global.u32 	%r632, [%rd6+208];
	xor.b32  	%r942, %r942, %r632;
	ld.global.u32 	%r633, [%rd6+212];
	xor.b32  	%r941, %r941, %r633;
	ld.global.u32 	%r634, [%rd6+216];
	xor.b32  	%r940, %r940, %r634;
$L__BB0_27:
	and.b32  	%r636, %r556, 2048;
	setp.eq.s32 	%p15, %r636, 0;
	@%p15 bra 	$L__BB0_29;
	ld.global.u32 	%r637, [%rd6+220];
	xor.b32  	%r944, %r944, %r637;
	ld.global.u32 	%r638, [%rd6+224];
	xor.b32  	%r943, %r943, %r638;
	ld.global.u32 	%r639, [%rd6+228];
	xor.b32  	%r942, %r942, %r639;
	ld.global.u32 	%r640, [%rd6+232];
	xor.b32  	%r941, %r941, %r640;
	ld.global.u32 	%r641, [%rd6+236];
	xor.b32  	%r940, %r940, %r641;
$L__BB0_29:
	and.b32  	%r643, %r556, 4096;
	setp.eq.s32 	%p16, %r643, 0;
	@%p16 bra 	$L__BB0_31;
	ld.global.u32 	%r644, [%rd6+240];
	xor.b32  	%r944, %r944, %r644;
	ld.global.u32 	%r645, [%rd6+244];
	xor.b32  	%r943, %r943, %r645;
	ld.global.u32 	%r646, [%rd6+248];
	xor.b32  	%r942, %r942, %r646;
	ld.global.u32 	%r647, [%rd6+252];
	xor.b32  	%r941, %r941, %r647;
	ld.global.u32 	%r648, [%rd6+256];
	xor.b32  	%r940, %r940, %r648;
$L__BB0_31:
	and.b32  	%r650, %r556, 8192;
	setp.eq.s32 	%p17, %r650, 0;
	@%p17 bra 	$L__BB0_33;
	ld.global.u32 	%r651, [%rd6+260];
	xor.b32  	%r944, %r944, %r651;
	ld.global.u32 	%r652, [%rd6+264];
	xor.b32  	%r943, %r943, %r652;
	ld.global.u32 	%r653, [%rd6+268];
	xor.b32  	%r942, %r942, %r653;
	ld.global.u32 	%r654, [%rd6+272];
	xor.b32  	%r941, %r941, %r654;
	ld.global.u32 	%r655, [%rd6+276];
	xor.b32  	%r940, %r940, %r655;
$L__BB0_33:
	and.b32  	%r657, %r556, 16384;
	setp.eq.s32 	%p18, %r657, 0;
	@%p18 bra 	$L__BB0_35;
	ld.global.u32 	%r658, [%rd6+280];
	xor.b32  	%r944, %r944, %r658;
	ld.global.u32 	%r659, [%rd6+284];
	xor.b32  	%r943, %r943, %r659;
	ld.global.u32 	%r660, [%rd6+288];
	xor.b32  	%r942, %r942, %r660;
	ld.global.u32 	%r661, [%rd6+292];
	xor.b32  	%r941, %r941, %r661;
	ld.global.u32 	%r662, [%rd6+296];
	xor.b32  	%r940, %r940, %r662;
$L__BB0_35:
	and.b32  	%r664, %r556, 32768;
	setp.eq.s32 	%p19, %r664, 0;
	@%p19 bra 	$L__BB0_37;
	ld.global.u32 	%r665, [%rd6+300];
	xor.b32  	%r944, %r944, %r665;
	ld.global.u32 	%r666, [%rd6+304];
	xor.b32  	%r943, %r943, %r666;
	ld.global.u32 	%r667, [%rd6+308];
	xor.b32  	%r942, %r942, %r667;
	ld.global.u32 	%r668, [%rd6+312];
	xor.b32  	%r941, %r941, %r668;
	ld.global.u32 	%r669, [%rd6+316];
	xor.b32  	%r940, %r940, %r669;
$L__BB0_37:
	add.s32 	%r939, %r939, 16;
	setp.ne.s32 	%p20, %r939, 32;
	@%p20 bra 	$L__BB0_5;
	mad.lo.s32 	%r670, %r933, -31, %r17;
	add.s32 	%r933, %r670, 1;
	setp.ne.s32 	%p21, %r933, 5;
	@%p21 bra 	$L__BB0_4;
	st.local.u32 	[%rd1+4], %r944;
	st.local.v2.u32 	[%rd1+8], {%r943, %r942};
	st.local.v2.u32 	[%rd1+16], {%r941, %r940};
	setp.eq.s64 	%p22, %rd4, 1;
	@%p22 bra 	$L__BB0_114;
	mov.b32 	%r940, 0;
	mov.u32 	%r1033, %r940;
	mov.u32 	%r1034, %r940;
	mov.u32 	%r943, %r940;
	mov.u32 	%r944, %r940;
	mov.u32 	%r1025, %r940;
$L__BB0_41:
	mul.wide.u32 	%rd17, %r1025, 4;
	add.s64 	%rd18, %rd1, %rd17;
	ld.local.u32 	%r192, [%rd18+4];
	shl.b32 	%r193, %r1025, 5;
	mov.b32 	%r1031, 0;
$L__BB0_42:
	.pragma "nounroll";
	shr.u32 	%r673, %r192, %r1031;
	and.b32  	%r674, %r673, 1;
	setp.eq.b32 	%p23, %r674, 1;
	not.pred 	%p24, %p23;
	add.s32 	%r675, %r193, %r1031;
	mul.lo.s32 	%r676, %r675, 5;
	mul.wide.u32 	%rd19, %r676, 4;
	add.s64 	%rd7, %rd5, %rd19;
	@%p24 bra 	$L__BB0_44;
	ld.global.u32 	%r677, [%rd7];
	xor.b32  	%r944, %r944, %r677;
	ld.global.u32 	%r678, [%rd7+4];
	xor.b32  	%r943, %r943, %r678;
	ld.global.u32 	%r679, [%rd7+8];
	xor.b32  	%r1034, %r1034, %r679;
	ld.global.u32 	%r680, [%rd7+12];
	xor.b32  	%r1033, %r1033, %r680;
	ld.global.u32 	%r681, [%rd7+16];
	xor.b32  	%r940, %r940, %r681;
$L__BB0_44:
	and.b32  	%r683, %r673, 2;
	setp.eq.s32 	%p25, %r683, 0;
	@%p25 bra 	$L__BB0_46;
	ld.global.u32 	%r684, [%rd7+20];
	xor.b32  	%r944, %r944, %r684;
	ld.global.u32 	%r685, [%rd7+24];
	xor.b32  	%r943, %r943, %r685;
	ld.global.u32 	%r686, [%rd7+28];
	xor.b32  	%r1034, %r1034, %r686;
	ld.global.u32 	%r687, [%rd7+32];
	xor.b32  	%r1033, %r1033, %r687;
	ld.global.u32 	%r688, [%rd7+36];
	xor.b32  	%r940, %r940, %r688;
$L__BB0_46:
	and.b32  	%r690, %r673, 4;
	setp.eq.s32 	%p26, %r690, 0;
	@%p26 bra 	$L__BB0_48;
	ld.global.u32 	%r691, [%rd7+40];
	xor.b32  	%r944, %r944, %r691;
	ld.global.u32 	%r692, [%rd7+44];
	xor.b32  	%r943, %r943, %r692;
	ld.global.u32 	%r693, [%rd7+48];
	xor.b32  	%r1034, %r1034, %r693;
	ld.global.u32 	%r694, [%rd7+52];
	xor.b32  	%r1033, %r1033, %r694;
	ld.global.u32 	%r695, [%rd7+56];
	xor.b32  	%r940, %r940, %r695;
$L__BB0_48:
	and.b32  	%r697, %r673, 8;
	setp.eq.s32 	%p27, %r697, 0;
	@%p27 bra 	$L__BB0_50;
	ld.global.u32 	%r698, [%rd7+60];
	xor.b32  	%r944, %r944, %r698;
	ld.global.u32 	%r699, [%rd7+64];
	xor.b32  	%r943, %r943, %r699;
	ld.global.u32 	%r700, [%rd7+68];
	xor.b32  	%r1034, %r1034, %r700;
	ld.global.u32 	%r701, [%rd7+72];
	xor.b32  	%r1033, %r1033, %r701;
	ld.global.u32 	%r702, [%rd7+76];
	xor.b32  	%r940, %r940, %r702;
$L__BB0_50:
	and.b32  	%r704, %r673, 16;
	setp.eq.s32 	%p28, %r704, 0;
	@%p28 bra 	$L__BB0_52;
	ld.global.u32 	%r705, [%rd7+80];
	xor.b32  	%r944, %r944, %r705;
	ld.global.u32 	%r706, [%rd7+84];
	xor.b32  	%r943, %r943, %r706;
	ld.global.u32 	%r707, [%rd7+88];
	xor.b32  	%r1034, %r1034, %r707;
	ld.global.u32 	%r708, [%rd7+92];
	xor.b32  	%r1033, %r1033, %r708;
	ld.global.u32 	%r709, [%rd7+96];
	xor.b32  	%r940, %r940, %r709;
$L__BB0_52:
	and.b32  	%r711, %r673, 32;
	setp.eq.s32 	%p29, %r711, 0;
	@%p29 bra 	$L__BB0_54;
	ld.global.u32 	%r712, [%rd7+100];
	xor.b32  	%r944, %r944, %r712;
	ld.global.u32 	%r713, [%rd7+104];
	xor.b32  	%r943, %r943, %r713;
	ld.global.u32 	%r714, [%rd7+108];
	xor.b32  	%r1034, %r1034, %r714;
	ld.global.u32 	%r715, [%rd7+112];
	xor.b32  	%r1033, %r1033, %r715;
	ld.global.u32 	%r716, [%rd7+116];
	xor.b32  	%r940, %r940, %r716;
$L__BB0_54:
	and.b32  	%r718, %r673, 64;
	setp.eq.s32 	%p30, %r718, 0;
	@%p30 bra 	$L__BB0_56;
	ld.global.u32 	%r719, [%rd7+120];
	xor.b32  	%r944, %r944, %r719;
	ld.global.u32 	%r720, [%rd7+124];
	xor.b32  	%r943, %r943, %r720;
	ld.global.u32 	%r721, [%rd7+128];
	xor.b32  	%r1034, %r1034, %r721;
	ld.global.u32 	%r722, [%rd7+132];
	xor.b32  	%r1033, %r1033, %r722;
	ld.global.u32 	%r723, [%rd7+136];
	xor.b32  	%r940, %r940, %r723;
$L__BB0_56:
	and.b32  	%r725, %r673, 128;
	setp.eq.s32 	%p31, %r725, 0;
	@%p31 bra 	$L__BB0_58;
	ld.global.u32 	%r726, [%rd7+140];
	xor.b32  	%r944, %r944, %r726;
	ld.global.u32 	%r727, [%rd7+144];
	xor.b32  	%r943, %r943, %r727;
	ld.global.u32 	%r728, [%rd7+148];
	xor.b32  	%r1034, %r1034, %r728;
	ld.global.u32 	%r729, [%rd7+152];
	xor.b32  	%r1033, %r1033, %r729;
	ld.global.u32 	%r730, [%rd7+156];
	xor.b32  	%r940, %r940, %r730;
$L__BB0_58:
	and.b32  	%r732, %r673, 256;
	setp.eq.s32 	%p32, %r732, 0;
	@%p32 bra 	$L__BB0_60;
	ld.global.u32 	%r733, [%rd7+160];
	xor.b32  	%r944, %r944, %r733;
	ld.global.u32 	%r734, [%rd7+164];
	xor.b32  	%r943, %r943, %r734;
	ld.global.u32 	%r735, [%rd7+168];
	xor.b32  	%r1034, %r1034, %r735;
	ld.global.u32 	%r736, [%rd7+172];
	xor.b32  	%r1033, %r1033, %r736;
	ld.global.u32 	%r737, [%rd7+176];
	xor.b32  	%r940, %r940, %r737;
$L__BB0_60:
	and.b32  	%r739, %r673, 512;
	setp.eq.s32 	%p33, %r739, 0;
	@%p33 bra 	$L__BB0_62;
	ld.global.u32 	%r740, [%rd7+180];
	xor.b32  	%r944, %r944, %r740;
	ld.global.u32 	%r741, [%rd7+184];
	xor.b32  	%r943, %r943, %r741;
	ld.global.u32 	%r742, [%rd7+188];
	xor.b32  	%r1034, %r1034, %r742;
	ld.global.u32 	%r743, [%rd7+192];
	xor.b32  	%r1033, %r1033, %r743;
	ld.global.u32 	%r744, [%rd7+196];
	xor.b32  	%r940, %r940, %r744;
$L__BB0_62:
	and.b32  	%r746, %r673, 1024;
	setp.eq.s32 	%p34, %r746, 0;
	@%p34 bra 	$L__BB0_64;
	ld.global.u32 	%r747, [%rd7+200];
	xor.b32  	%r944, %r944, %r747;
	ld.global.u32 	%r748, [%rd7+204];
	xor.b32  	%r943, %r943, %r748;
	ld.global.u32 	%r749, [%rd7+208];
	xor.b32  	%r1034, %r1034, %r749;
	ld.global.u32 	%r750, [%rd7+212];
	xor.b32  	%r1033, %r1033, %r750;
	ld.global.u32 	%r751, [%rd7+216];
	xor.b32  	%r940, %r940, %r751;
$L__BB0_64:
	and.b32  	%r753, %r673, 2048;
	setp.eq.s32 	%p35, %r753, 0;
	@%p35 bra 	$L__BB0_66;
	ld.global.u32 	%r754, [%rd7+220];
	xor.b32  	%r944, %r944, %r754;
	ld.global.u32 	%r755, [%rd7+224];
	xor.b32  	%r943, %r943, %r755;
	ld.global.u32 	%r756, [%rd7+228];
	xor.b32  	%r1034, %r1034, %r756;
	ld.global.u32 	%r757, [%rd7+232];
	xor.b32  	%r1033, %r1033, %r757;
	ld.global.u32 	%r758, [%rd7+236];
	xor.b32  	%r940, %r940, %r758;
$L__BB0_66:
	and.b32  	%r760, %r673, 4096;
	setp.eq.s32 	%p36, %r760, 0;
	@%p36 bra 	$L__BB0_68;
	ld.global.u32 	%r761, [%rd7+240];
	xor.b32  	%r944, %r944, %r761;
	ld.global.u32 	%r762, [%rd7+244];
	xor.b32  	%r943, %r943, %r762;
	ld.global.u32 	%r763, [%rd7+248];
	xor.b32  	%r1034, %r1034, %r763;
	ld.global.u32 	%r764, [%rd7+252];
	xor.b32  	%r1033, %r1033, %r764;
	ld.global.u32 	%r765, [%rd7+256];
	xor.b32  	%r940, %r940, %r765;
$L__BB0_68:
	and.b32  	%r767, %r673, 8192;
	setp.eq.s32 	%p37, %r767, 0;
	@%p37 bra 	$L__BB0_70;
	ld.global.u32 	%r768, [%rd7+260];
	xor.b32  	%r944, %r944, %r768;
	ld.global.u32 	%r769, [%rd7+264];
	xor.b32  	%r943, %r943, %r769;
	ld.global.u32 	%r770, [%rd7+268];
	xor.b32  	%r1034, %r1034, %r770;
	ld.global.u32 	%r771, [%rd7+272];
	xor.b32  	%r1033, %r1033, %r771;
	ld.global.u32 	%r772, [%rd7+276];
	xor.b32  	%r940, %r940, %r772;
$L__BB0_70:
	and.b32  	%r774, %r673, 16384;
	setp.eq.s32 	%p38, %r774, 0;
	@%p38 bra 	$L__BB0_72;
	ld.global.u32 	%r775, [%rd7+280];
	xor.b32  	%r944, %r944, %r775;
	ld.global.u32 	%r776, [%rd7+284];
	xor.b32  	%r943, %r943, %r776;
	ld.global.u32 	%r777, [%rd7+288];
	xor.b32  	%r1034, %r1034, %r777;
	ld.global.u32 	%r778, [%rd7+292];
	xor.b32  	%r1033, %r1033, %r778;
	ld.global.u32 	%r779, [%rd7+296];
	xor.b32  	%r940, %r940, %r779;
$L__BB0_72:
	and.b32  	%r781, %r673, 32768;
	setp.eq.s32 	%p39, %r781, 0;
	@%p39 bra 	$L__BB0_74;
	ld.global.u32 	%r782, [%rd7+300];
	xor.b32  	%r944, %r944, %r782;
	ld.global.u32 	%r783, [%rd7+304];
	xor.b32  	%r943, %r943, %r783;
	ld.global.u32 	%r784, [%rd7+308];
	xor.b32  	%r1034, %r1034, %r784;
	ld.global.u32 	%r785, [%rd7+312];
	xor.b32  	%r1033, %r1033, %r785;
	ld.global.u32 	%r786, [%rd7+316];
	xor.b32  	%r940, %r940, %r786;
$L__BB0_74:
	add.s32 	%r1031, %r1031, 16;
	setp.ne.s32 	%p40, %r1031, 32;
	@%p40 bra 	$L__BB0_42;
	mad.lo.s32 	%r787, %r1025, -31, %r193;
	add.s32 	%r1025, %r787, 1;
	setp.ne.s32 	%p41, %r1025, 5;
	@%p41 bra 	$L__BB0_41;
	st.local.u32 	[%rd1+4], %r944;
	st.local.v2.u32 	[%rd1+8], {%r943, %r1034};
	st.local.v2.u32 	[%rd1+16], {%r1033, %r940};
	setp.ne.s64 	%p42, %rd4, 3;
	@%p42 bra 	$L__BB0_114;
	mov.b32 	%r940, 0;
	mov.u32 	%r1125, %r940;
	mov.u32 	%r1126, %r940;
	mov.u32 	%r943, %r940;
	mov.u32 	%r944, %r940;
	mov.u32 	%r1117, %r940;
$L__BB0_78:
	mul.wide.u32 	%rd20, %r1117, 4;
	add.s64 	%rd21, %rd1, %rd20;
	ld.local.u32 	%r368, [%rd21+4];
	shl.b32 	%r369, %r1117, 5;
	mov.b32 	%r1123, 0;
$L__BB0_79:
	.pragma "nounroll";
	shr.u32 	%r790, %r368, %r1123;
	and.b32  	%r791, %r790, 1;
	setp.eq.b32 	%p43, %r791, 1;
	not.pred 	%p44, %p43;
	add.s32 	%r792, %r369, %r1123;
	mul.lo.s32 	%r793, %r792, 5;
	mul.wide.u32 	%rd22, %r793, 4;
	add.s64 	%rd8, %rd5, %rd22;
	@%p44 bra 	$L__BB0_81;
	ld.global.u32 	%r794, [%rd8];
	xor.b32  	%r944, %r944, %r794;
	ld.global.u32 	%r795, [%rd8+4];
	xor.b32  	%r943, %r943, %r795;
	ld.global.u32 	%r796, [%rd8+8];
	xor.b32  	%r1126, %r1126, %r796;
	ld.global.u32 	%r797, [%rd8+12];
	xor.b32  	%r1125, %r1125, %r797;
	ld.global.u32 	%r798, [%rd8+16];
	xor.b32  	%r940, %r940, %r798;
$L__BB0_81:
	and.b32  	%r800, %r790, 2;
	setp.eq.s32 	%p45, %r800, 0;
	@%p45 bra 	$L__BB0_83;
	ld.global.u32 	%r801, [%rd8+20];
	xor.b32  	%r944, %r944, %r801;
	ld.global.u32 	%r802, [%rd8+24];
	xor.b32  	%r943, %r943, %r802;
	ld.global.u32 	%r803, [%rd8+28];
	xor.b32  	%r1126, %r1126, %r803;
	ld.global.u32 	%r804, [%rd8+32];
	xor.b32  	%r1125, %r1125, %r804;
	ld.global.u32 	%r805, [%rd8+36];
	xor.b32  	%r940, %r940, %r805;
$L__BB0_83:
	and.b32  	%r807, %r790, 4;
	setp.eq.s32 	%p46, %r807, 0;
	@%p46 bra 	$L__BB0_85;
	ld.global.u32 	%r808, [%rd8+40];
	xor.b32  	%r944, %r944, %r808;
	ld.global.u32 	%r809, [%rd8+44];
	xor.b32  	%r943, %r943, %r809;
	ld.global.u32 	%r810, [%rd8+48];
	xor.b32  	%r1126, %r1126, %r810;
	ld.global.u32 	%r811, [%rd8+52];
	xor.b32  	%r1125, %r1125, %r811;
	ld.global.u32 	%r812, [%rd8+56];
	xor.b32  	%r940, %r940, %r812;
$L__BB0_85:
	and.b32  	%r814, %r790, 8;
	setp.eq.s32 	%p47, %r814, 0;
	@%p47 bra 	$L__BB0_87;
	ld.global.u32 	%r815, [%rd8+60];
	xor.b32  	%r944, %r944, %r815;
	ld.global.u32 	%r816, [%rd8+64];
	xor.b32  	%r943, %r943, %r816;
	ld.global.u32 	%r817, [%rd8+68];
	xor.b32  	%r1126, %r1126, %r817;
	ld.global.u32 	%r818, [%rd8+72];
	xor.b32  	%r1125, %r1125, %r818;
	ld.global.u32 	%r819, [%rd8+76];
	xor.b32  	%r940, %r940, %r819;
$L__BB0_87:
	and.b32  	%r821, %r790, 16;
	setp.eq.s32 	%p48, %r821, 0;
	@%p48 bra 	$L__BB0_89;
	ld.global.u32 	%r822, [%rd8+80];
	xor.b32  	%r944, %r944, %r822;
	ld.global.u32 	%r823, [%rd8+84];
	xor.b32  	%r943, %r943, %r823;
	ld.global.u32 	%r824, [%rd8+88];
	xor.b32  	%r1126, %r1126, %r824;
	ld.global.u32 	%r825, [%rd8+92];
	xor.b32  	%r1125, %r1125, %r825;
	ld.global.u32 	%r826, [%rd8+96];
	xor.b32  	%r940, %r940, %r826;
$L__BB0_89:
	and.b32  	%r828, %r790, 32;
	setp.eq.s32 	%p49, %r828, 0;
	@%p49 bra 	$L__BB0_91;
	ld.global.u32 	%r829, [%rd8+100];
	xor.b32  	%r944, %r944, %r829;
	ld.global.u32 	%r830, [%rd8+104];
	xor.b32  	%r943, %r943, %r830;
	ld.global.u32 	%r831, [%rd8+108];
	xor.b32  	%r1126, %r1126, %r831;
	ld.global.u32 	%r832, [%rd8+112];
	xor.b32  	%r1125, %r1125, %r832;
	ld.global.u32 	%r833, [%rd8+116];
	xor.b32  	%r940, %r940, %r833;
$L__BB0_91:
	and.b32  	%r835, %r790, 64;
	setp.eq.s32 	%p50, %r835, 0;
	@%p50 bra 	$L__BB0_93;
	ld.global.u32 	%r836, [%rd8+120];
	xor.b32  	%r944, %r944, %r836;
	ld.global.u32 	%r837, [%rd8+124];
	xor.b32  	%r943, %r943, %r837;
	ld.global.u32 	%r838, [%rd8+128];
	xor.b32  	%r1126, %r1126, %r838;
	ld.global.u32 	%r839, [%rd8+132];
	xor.b32  	%r1125, %r1125, %r839;
	ld.global.u32 	%r840, [%rd8+136];
	xor.b32  	%r940, %r940, %r840;
$L__BB0_93:
	and.b32  	%r842, %r790, 128;
	setp.eq.s32 	%p51, %r842, 0;
	@%p51 bra 	$L__BB0_95;
	ld.global.u32 	%r843, [%rd8+140];
	xor.b32  	%r944, %r944, %r843;
	ld.global.u32 	%r844, [%rd8+144];
	xor.b32  	%r943, %r943, %r844;
	ld.global.u32 	%r845, [%rd8+148];
	xor.b32  	%r1126, %r1126, %r845;
	ld.global.u32 	%r846, [%rd8+152];
	xor.b32  	%r1125, %r1125, %r846;
	ld.global.u32 	%r847, [%rd8+156];
	xor.b32  	%r940, %r940, %r847;
$L__BB0_95:
	and.b32  	%r849, %r790, 256;
	setp.eq.s32 	%p52, %r849, 0;
	@%p52 bra 	$L__BB0_97;
	ld.global.u32 	%r850, [%rd8+160];
	xor.b32  	%r944, %r944, %r850;
	ld.global.u32 	%r851, [%rd8+164];
	xor.b32  	%r943, %r943, %r851;
	ld.global.u32 	%r852, [%rd8+168];
	xor.b32  	%r1126, %r1126, %r852;
	ld.global.u32 	%r853, [%rd8+172];
	xor.b32  	%r1125, %r1125, %r853;
	ld.global.u32 	%r854, [%rd8+176];
	xor.b32  	%r940, %r940, %r854;
$L__BB0_97:
	and.b32  	%r856, %r790, 512;
	setp.eq.s32 	%p53, %r856, 0;
	@%p53 bra 	$L__BB0_99;
	ld.global.u32 	%r857, [%rd8+180];
	xor.b32  	%r944, %r944, %r857;
	ld.global.u32 	%r858, [%rd8+184];
	xor.b32  	%r943, %r943, %r858;
	ld.global.u32 	%r859, [%rd8+188];
	xor.b32  	%r1126, %r1126, %r859;
	ld.global.u32 	%r860, [%rd8+192];
	xor.b32  	%r1125, %r1125, %r860;
	ld.global.u32 	%r861, [%rd8+196];
	xor.b32  	%r940, %r940, %r861;
$L__BB0_99:
	and.b32  	%r863, %r790, 1024;
	setp.eq.s32 	%p54, %r863, 0;
	@%p54 bra 	$L__BB0_101;
	ld.global.u32 	%r864, [%rd8+200];
	xor.b32  	%r944, %r944, %r864;
	ld.global.u32 	%r865, [%rd8+204];
	xor.b32  	%r943, %r943, %r865;
	ld.global.u32 	%r866, [%rd8+208];
	xor.b32  	%r1126, %r1126, %r866;
	ld.global.u32 	%r867, [%rd8+212];
	xor.b32  	%r1125, %r1125, %r867;
	ld.global.u32 	%r868, [%rd8+216];
	xor.b32  	%r940, %r940, %r868;
$L__BB0_101:
	and.b32  	%r870, %r790, 2048;
	setp.eq.s32 	%p55, %r870, 0;
	@%p55 bra 	$L__BB0_103;
	ld.global.u32 	%r871, [%rd8+220];
	xor.b32  	%r944, %r944, %r871;
	ld.global.u32 	%r872, [%rd8+224];
	xor.b32  	%r943, %r943, %r872;
	ld.global.u32 	%r873, [%rd8+228];
	xor.b32  	%r1126, %r1126, %r873;
	ld.global.u32 	%r874, [%rd8+232];
	xor.b32  	%r1125, %r1125, %r874;
	ld.global.u32 	%r875, [%rd8+236];
	xor.b32  	%r940, %r940, %r875;
$L__BB0_103:
	and.b32  	%r877, %r790, 4096;
	setp.eq.s32 	%p56, %r877, 0;
	@%p56 bra 	$L__BB0_105;
	ld.global.u32 	%r878, [%rd8+240];
	xor.b32  	%r944, %r944, %r878;
	ld.global.u32 	%r879, [%rd8+244];
	xor.b32  	%r943, %r943, %r879;
	ld.global.u32 	%r880, [%rd8+248];
	xor.b32  	%r1126, %r1126, %r880;
	ld.global.u32 	%r881, [%rd8+252];
	xor.b32  	%r1125, %r1125, %r881;
	ld.global.u32 	%r882, [%rd8+256];
	xor.b32  	%r940, %r940, %r882;
$L__BB0_105:
	and.b32  	%r884, %r790, 8192;
	setp.eq.s32 	%p57, %r884, 0;
	@%p57 bra 	$L__BB0_107;
	ld.global.u32 	%r885, [%rd8+260];
	xor.b32  	%r944, %r944, %r885;
	ld.global.u32 	%r886, [%rd8+264];
	xor.b32  	%r943, %r943, %r886;
	ld.global.u32 	%r887, [%rd8+268];
	xor.b32  	%r1126, %r1126, %r887;
	ld.global.u32 	%r888, [%rd8+272];
	xor.b32  	%r1125, %r1125, %r888;
	ld.global.u32 	%r889, [%rd8+276];
	xor.b32  	%r940, %r940, %r889;
$L__BB0_107:
	and.b32  	%r891, %r790, 16384;
	setp.eq.s32 	%p58, %r891, 0;
	@%p58 bra 	$L__BB0_109;
	ld.global.u32 	%r892, [%rd8+280];
	xor.b32  	%r944, %r944, %r892;
	ld.global.u32 	%r893, [%rd8+284];
	xor.b32  	%r943, %r943, %r893;
	ld.global.u32 	%r894, [%rd8+288];
	xor.b32  	%r1126, %r1126, %r894;
	ld.global.u32 	%r895, [%rd8+292];
	xor.b32  	%r1125, %r1125, %r895;
	ld.global.u32 	%r896, [%rd8+296];
	xor.b32  	%r940, %r940, %r896;
$L__BB0_109:
	and.b32  	%r898, %r790, 32768;
	setp.eq.s32 	%p59, %r898, 0;
	@%p59 bra 	$L__BB0_111;
	ld.global.u32 	%r899, [%rd8+300];
	xor.b32  	%r944, %r944, %r899;
	ld.global.u32 	%r900, [%rd8+304];
	xor.b32  	%r943, %r943, %r900;
	ld.global.u32 	%r901, [%rd8+308];
	xor.b32  	%r1126, %r1126, %r901;
	ld.global.u32 	%r902, [%rd8+312];
	xor.b32  	%r1125, %r1125, %r902;
	ld.global.u32 	%r903, [%rd8+316];
	xor.b32  	%r940, %r940, %r903;
$L__BB0_111:
	add.s32 	%r1123, %r1123, 16;
	setp.ne.s32 	%p60, %r1123, 32;
	@%p60 bra 	$L__BB0_79;
	mad.lo.s32 	%r904, %r1117, -31, %r369;
	add.s32 	%r1117, %r904, 1;
	setp.ne.s32 	%p61, %r1117, 5;
	@%p61 bra 	$L__BB0_78;
	st.local.u32 	[%rd1+4], %r944;
	st.local.v2.u32 	[%rd1+8], {%r943, %r1126};
	st.local.v2.u32 	[%rd1+16], {%r1125, %r940};
$L__BB0_114:
	shr.u64 	%rd24, %rd3, 2;
	add.s32 	%r927, %r927, 1;
	setp.gt.u64 	%p62, %rd3, 3;
	@%p62 bra 	$L__BB0_2;
$L__BB0_115:
	shr.u32 	%r905, %r944, 2;
	xor.b32  	%r906, %r905, %r944;
	shl.b32 	%r907, %r940, 4;
	shl.b32 	%r908, %r906, 1;
	xor.b32  	%r909, %r908, %r907;
	xor.b32  	%r910, %r909, %r906;
	xor.b32  	%r911, %r910, %r940;
	add.s32 	%r912, %r2, %r911;
	add.s32 	%r913, %r912, -637770787;
	cvt.rn.f32.u32 	%f1, %r913;
	fma.rn.f32 	%f2, %f1, 0f2F800000, 0f2F000000;
	mul.f32 	%f3, %f2, 0f47C80000;
	shr.u32 	%r914, %r943, 2;
	xor.b32  	%r915, %r914, %r943;
	shl.b32 	%r916, %r911, 4;
	shl.b32 	%r917, %r915, 1;
	xor.b32  	%r918, %r917, %r916;
	xor.b32  	%r919, %r918, %r915;
	xor.b32  	%r920, %r919, %r911;
	add.s32 	%r921, %r2, %r920;
	add.s32 	%r922, %r921, -637408350;
	cvt.rn.f32.u32 	%f4, %r922;
	fma.rn.f32 	%f5, %f4, 0f2F800000, 0f2F000000;
	mul.f32 	%f6, %f5, 0f47C80000;
	mul.f32 	%f7, %f6, %f6;
	mul.f32 	%f8, %f3, %f3;
	mov.f32 	%f9, 0f501C4000;
	sub.f32 	%f10, %f9, %f8;
	setp.gtu.f32 	%p63, %f7, %f10;
	@%p63 bra 	$L__BB0_117;
	cvta.to.global.u64 	%rd23, %rd10;
	atom.global.inc.u32 	%r923, [%rd23], 409600;
$L__BB0_117:
	ret;

}


// ===== COMPILED SASS (sm_100) =====

	.target	sm_100

	.elftype	@"ET_EXEC"


//--------------------- .note.nv.tkinfo           --------------------------
	.section	.note.nv.tkinfo,"",@"SHT_NOTE"
	.sectionflags	@"SHF_NOTE_NV_TKINFO"
	.tkinfo
        /*0018*/ 	.word	0x00000002
        /*0030*/ 	.string	""
        /*0030*/ 	.string	"ptxas"
        /*0030*/ 	.string	"Cuda compilation tools, release 13.0, V13.0.88"
        /*0030*/ 	.string	"Build cuda_13.0.r13.0/compiler.36424714_0"
        /*0030*/ 	.string	"-arch sm_100 -m 64 "



//--------------------- .note.nv.cuinfo           --------------------------
	.section	.note.nv.cuinfo,"",@"SHT_NOTE"
	.sectionflags	@"SHF_NOTE_NV_CUINFO"
        /*0018*/ 	.short	0x0002
        /*001a*/ 	.short	0x0064
        /*001c*/ 	.short	0x0082
	.zero		2


//--------------------- .nv.info                  --------------------------
	.section	.nv.info,"",@"SHT_CUDA_INFO"
	.align	4


	//----- nvinfo : EIATTR_REGCOUNT
	.align		4
        /*0000*/ 	.byte	0x04, 0x2f
        /*0002*/ 	.short	(.L_10 - .L_9)
	.align		4
.L_9:
        /*0004*/ 	.word	index@(_Z4calcPjj)
        /*0008*/ 	.word	0x0000001f


	//----- nvinfo : EIATTR_FRAME_SIZE
	.align		4
.L_10:
        /*000c*/ 	.byte	0x04, 0x11
        /*000e*/ 	.short	(.L_12 - .L_11)
	.align		4
.L_11:
        /*0010*/ 	.word	index@(_Z4calcPjj)
        /*0014*/ 	.word	0x00000030


	//----- nvinfo : EIATTR_MIN_STACK_SIZE
	.align		4
.L_12:
        /*0018*/ 	.byte	0x04, 0x12
        /*001a*/ 	.short	(.L_14 - .L_13)
	.align		4
.L_13:
        /*001c*/ 	.word	index@(_Z4calcPjj)
        /*0020*/ 	.word	0x00000030
.L_14:


//--------------------- .nv.compat                --------------------------
	.section	.nv.compat,"",@"SHT_CUDA_COMPAT_INFO"
	.align	4
        /*0000*/ 	.byte	0x02, 0x09, 0x00, 0x00, 0x02, 0x02, 0x01, 0x00, 0x02, 0x05, 0x05, 0x00, 0x03, 0x07, 0x01, 0x01
        /*0010*/ 	.byte	0x02, 0x03, 0x00, 0x00, 0x02, 0x06, 0x01, 0x00, 0x04, 0x0b, 0x08, 0x00, 0x09, 0x00, 0x00, 0x00
        /*0020*/ 	.byte	0x00, 0x00, 0x00, 0x00


//--------------------- .nv.info._Z4calcPjj       --------------------------
	.section	.nv.info._Z4calcPjj,"",@"SHT_CUDA_INFO"
	.sectionflags	@""
	.align	4


	//----- nvinfo : EIATTR_CUDA_API_VERSION
	.align		4
        /*0000*/ 	.byte	0x04, 0x37
        /*0002*/ 	.short	(.L_16 - .L_15)
.L_15:
        /*0004*/ 	.word	0x00000082


	//----- nvinfo : EIATTR_KPARAM_INFO
	.align		4
.L_16:
        /*0008*/ 	.byte	0x04, 0x17
        /*000a*/ 	.short	(.L_18 - .L_17)
.L_17:
        /*000c*/ 	.word	0x00000000
        /*0010*/ 	.short	0x0001
        /*0012*/ 	.short	0x0008
        /*0014*/ 	.byte	0x00, 0xf0, 0x11, 0x00


	//----- nvinfo : EIATTR_KPARAM_INFO
	.align		4
.L_18:
        /*0018*/ 	.byte	0x04, 0x17
        /*001a*/ 	.short	(.L_20 - .L_19)
.L_19:
        /*001c*/ 	.word	0x00000000
        /*0020*/ 	.short	0x0000
        /*0022*/ 	.short	0x0000
        /*0024*/ 	.byte	0x00, 0xf5, 0x21, 0x00


	//----- nvinfo : EIATTR_SPARSE_MMA_MASK
	.align		4
.L_20:
        /*0028*/ 	.byte	0x03, 0x50
        /*002a*/ 	.short	0x0000


	//----- nvinfo : EIATTR_MAXREG_COUNT
	.align		4
        /*002c*/ 	.byte	0x03, 0x1b
        /*002e*/ 	.short	0x00ff


	//----- nvinfo : EIATTR_MERCURY_ISA_VERSION
	.align		4
        /*0030*/ 	.byte	0x03, 0x5f
        /*0032*/ 	.short	0x0101


	//----- nvinfo : EIATTR_VRC_CTA_INIT_COUNT
	.align		4
        /*0034*/ 	.byte	0x02, 0x4a
	.zero		1
	.zero		1


	//----- nvinfo : EIATTR_EXIT_INSTR_OFFSETS
	.align		4
        /*0038*/ 	.byte	0x04, 0x1c
        /*003a*/ 	.short	(.L_22 - .L_21)


	//   ....[0]....
.L_21:
        /*003c*/ 	.word	0x00002840


	//   ....[1]....
        /*0040*/ 	.word	0x00002880


	//----- nvinfo : EIATTR_CRS_STACK_SIZE
	.align		4
.L_22:
        /*0044*/ 	.byte	0x04, 0x1e
        /*0046*/ 	.short	(.L_24 - .L_23)
.L_23:
        /*0048*/ 	.word	0x00000000


	//----- nvinfo : EIATTR_CBANK_PARAM_SIZE
	.align		4
.L_24:
        /*004c*/ 	.byte	0x03, 0x19
        /*004e*/ 	.short	0x000c


	//----- nvinfo : EIATTR_PARAM_CBANK
	.align		4
        /*0050*/ 	.byte	0x04, 0x0a
        /*0052*/ 	.short	(.L_26 - .L_25)
	.align		4
.L_25:
        /*0054*/ 	.word	index@(.nv.constant0._Z4calcPjj)
        /*0058*/ 	.short	0x0380
        /*005a*/ 	.short	0x000c


	//----- nvinfo : EIATTR_SW_WAR
	.align		4
.L_26:
        /*005c*/ 	.byte	0x04, 0x36
        /*005e*/ 	.short	(.L_28 - .L_27)
.L_27:
        /*0060*/ 	.word	0x00000008
.L_28:


//--------------------- .nv.callgraph             --------------------------
	.section	.nv.callgraph,"",@"SHT_CUDA_CALLGRAPH"
	.align	4
	.sectionentsize	8
	.align		4
        /*0000*/ 	.word	0x00000000
	.align		4
        /*0004*/ 	.word	0xffffffff
	.align		4
        /*0008*/ 	.word	0x00000000
	.align		4
        /*000c*/ 	.word	0xfffffffe
	.align		4
        /*0010*/ 	.word	0x00000000
	.align		4
        /*0014*/ 	.word	0xfffffffd
	.align		4
        /*0018*/ 	.word	0x00000000
	.align		4
        /*001c*/ 	.word	0xfffffffc


//--------------------- .nv.constant4             --------------------------
	.section	.nv.constant4,"a",@progbits
	.align	8
	.align		8
.nv.constant4:
        /*0000*/ 	.dword	precalc_xorwow_matrix
	.align		8
        /*0008*/ 	.dword	precalc_xorwow_offset_matrix
	.align		8
        /*0010*/ 	.dword	mrg32k3aM1
	.align		8
        /*0018*/ 	.dword	mrg32k3aM2
	.align		8
        /*0020*/ 	.dword	mrg32k3aM1SubSeq
	.align		8
        /*0028*/ 	.dword	mrg32k3aM2SubSeq
	.align		8
        /*0030*/ 	.dword	mrg32k3aM1Seq
	.align		8
        /*0038*/ 	.dword	mrg32k3aM2Seq


//--------------------- .nv.constant3             --------------------------
	.section	.nv.constant3,"a",@progbits
	.align	8
.nv.constant3:
	.type		__cr_lgamma_table,@object
	.size		__cr_lgamma_table,(.L_8 - __cr_lgamma_table)
__cr_lgamma_table:
        /*0000*/ 	.byte	0x00, 0x00, 0x00, 0x00, 0x00, 0x00, 0x00, 0x00, 0x00, 0x00, 0x00, 0x00, 0x00, 0x00, 0x00, 0x00
        /*0010*/ 	.byte	0xef, 0x39, 0xfa, 0xfe, 0x42, 0x2e, 0xe6, 0x3f, 0x02, 0x20, 0x2a, 0xfa, 0x0b, 0xab, 0xfc, 0x3f
        /*0020*/ 	.byte	0xf9, 0x2c, 0x92, 0x7c, 0xa7, 0x6c, 0x09, 0x40, 0xc9, 0x79, 0x44, 0x3c, 0x64, 0x26, 0x13, 0x40
        /*0030*/ 	.byte	0xca, 0x01, 0xcf, 0x3a, 0x27, 0x51, 0x1a, 0x40, 0x30, 0xcc, 0x2d, 0xf3, 0xe1, 0x0c, 0x21, 0x40
        /*0040*/ 	.byte	0x0d, 0xb7, 0xfc, 0x82, 0x8e, 0x35, 0x25, 0x40
.L_8:


//--------------------- .text._Z4calcPjj          --------------------------
	.section	.text._Z4calcPjj,"ax",@progbits
	.align	128
        .global         _Z4calcPjj
        .type           _Z4calcPjj,@function
        .size           _Z4calcPjj,(.L_x_12 - _Z4calcPjj)
        .other          _Z4calcPjj,@"STO_CUDA_ENTRY STV_DEFAULT"
_Z4calcPjj:
.text._Z4calcPjj:
[----:B------:R-:W0:Y:S08]  /*0000*/  LDC R1, c[0x0][0x37c] ;  /* 0x0000df00ff017b82 */ /* 0x000e300000000800 */
[----:B------:R-:W1:Y:S01]  /*0010*/  LDC R0, c[0x0][0x388] ;  /* 0x0000e200ff007b82 */ /* 0x000e620000000800 */
[----:B------:R-:W2:Y:S01]  /*0020*/  S2R R9, SR_TID.X ;  /* 0x0000000000097919 */ /* 0x000ea20000002100 */
[----:B0-----:R-:W-:Y:S01]  /*0030*/  VIADD R1, R1, 0xffffffd0 ;  /* 0xffffffd001017836 */ /* 0x001fe20000000000 */
[----:B------:R-:W0:Y:S01]  /*0040*/  LDCU.64 UR6, c[0x0][0x358] ;  /* 0x00006b00ff0677ac */ /* 0x000e220008000a00 */
[----:B------:R-:W-:Y:S01]  /*0050*/  IMAD.MOV.U32 R5, RZ, RZ, -0x75bd8fc ;  /* 0xf8a42704ff057424 */ /* 0x000fe200078e00ff */
[----:B------:R-:W-:Y:S01]  /*0060*/  BSSY.RECONVERGENT B0, `(.L_x_0) ;  /* 0x0000262000007945 */ /* 0x000fe20003800200 */
[----:B------:R-:W-:-:S02]  /*0070*/  IMAD.MOV.U32 R6, RZ, RZ, -0x23270784 ;  /* 0xdcd8f87cff067424 */ /* 0x000fc400078e00ff */
[----:B------:R-:W2:Y:S08]  /*0080*/  S2UR UR4, SR_CTAID.X ;  /* 0x00000000000479c3 */ /* 0x000eb00000002500 */
[----:B------:R-:W2:Y:S01]  /*0090*/  LDC R8, c[0x0][0x360] ;  /* 0x0000d800ff087b82 */ /* 0x000ea20000000800 */
[----:B-1----:R-:W-:-:S05]  /*00a0*/  LOP3.LUT R0, R0, 0xaad26b49, RZ, 0x3c, !PT ;  /* 0xaad26b4900007812 */ /* 0x002fca00078e3cff */
[----:B------:R-:W-:-:S04]  /*00b0*/  IMAD R0, R0, 0x4182bed5, RZ ;  /* 0x4182bed500007824 */ /* 0x000fc800078e02ff */
[C---:B------:R-:W-:Y:S01]  /*00c0*/  VIADD R7, R0.reuse, 0x583f19 ;  /* 0x00583f1900077836 */ /* 0x040fe20000000000 */
[C---:B------:R-:W-:Y:S01]  /*00d0*/  LOP3.LUT R4, R0.reuse, 0x159a55e5, RZ, 0x3c, !PT ;  /* 0x159a55e500047812 */ /* 0x040fe200078e3cff */
[C---:B------:R-:W-:Y:S02]  /*00e0*/  VIADD R2, R0.reuse, 0xd9f6dc18 ;  /* 0xd9f6dc1800027836 */ /* 0x040fe40000000000 */
[----:B------:R-:W-:Y:S01]  /*00f0*/  VIADD R3, R0, 0x75bcd15 ;  /* 0x075bcd1500037836 */ /* 0x000fe20000000000 */
[----:B------:R1:W-:Y:S01]  /*0100*/  STL.64 [R1+0x10], R6 ;  /* 0x0000100601007387 */ /* 0x0003e20000100a00 */
[----:B--2---:R-:W-:-:S03]  /*0110*/  IMAD R0, R8, UR4, R9 ;  /* 0x0000000408007c24 */ /* 0x004fc6000f8e0209 */
[----:B------:R1:W-:Y:S02]  /*0120*/  STL.64 [R1], R2 ;  /* 0x0000000201007387 */ /* 0x0003e40000100a00 */
[----:B------:R-:W-:Y:S02]  /*0130*/  ISETP.NE.AND P0, PT, R0, RZ, PT ;  /* 0x000000ff0000720c */ /* 0x000fe40003f05270 */
[----:B------:R1:W-:Y:S11]  /*0140*/  STL.64 [R1+0x8], R4 ;  /* 0x0000080401007387 */ /* 0x0003f60000100a00 */
[----:B0-----:R-:W-:Y:S05]  /*0150*/  @!P0 BRA `(.L_x_1) ;  /* 0x0000002400488947 */ /* 0x001fea0003800000 */
[----:B------:R-:W-:Y:S02]  /*0160*/  IMAD.MOV.U32 R11, RZ, RZ, R0 ;  /* 0x000000ffff0b7224 */ /* 0x000fe400078e0000 */
[----:B------:R-:W-:Y:S02]  /*0170*/  IMAD.MOV.U32 R10, RZ, RZ, RZ ;  /* 0x000000ffff0a7224 */ /* 0x000fe400078e00ff */
[----:B-1----:R-:W-:-:S07]  /*0180*/  IMAD.MOV.U32 R2, RZ, RZ, RZ ;  /* 0x000000ffff027224 */ /* 0x002fce00078e00ff */
.L_x_10:
[----:B------:R-:W-:Y:S01]  /*0190*/  LOP3.LUT R0, R11, 0x3, RZ, 0xc0, !PT ;  /* 0x000000030b007812 */ /* 0x000fe200078ec0ff */
[----:B------:R-:W-:Y:S03]  /*01a0*/  BSSY.RECONVERGENT B1, `(.L_x_2) ;  /* 0x0000247000017945 */ /* 0x000fe60003800200 */
[----:B------:R-:W-:-:S04]  /*01b0*/  ISETP.NE.U32.AND P0, PT, R0, RZ, PT ;  /* 0x000000ff0000720c */ /* 0x000fc80003f05070 */
[----:B------:R-:W-:-:S13]  /*01c0*/  ISETP.NE.AND.EX P0, PT, RZ, RZ, PT, P0 ;  /* 0x000000ffff00720c */ /* 0x000fda0003f05300 */
[----:B0-----:R-:W-:Y:S05]  /*01d0*/  @!P0 BRA `(.L_x_3) ;  /* 0x00000024000c8947 */ /* 0x001fea0003800000 */
[----:B------:R-:W0:Y:S01]  /*01e0*/  LDC.64 R8, c[0x4][RZ] ;  /* 0x01000000ff087b82 */ /* 0x000e220000000a00 */
[----:B------:R-:W-:Y:S01]  /*01f0*/  IMAD.MOV.U32 R0, RZ, RZ, RZ ;  /* 0x000000ffff007224 */ /* 0x000fe200078e00ff */
[----:B------:R-:W-:Y:S02]  /*0200*/  CS2R R6, SRZ ;  /* 0x0000000000067805 */ /* 0x000fe4000001ff00 */
[----:B------:R-:W-:Y:S01]  /*0210*/  CS2R R4, SRZ ;  /* 0x0000000000047805 */ /* 0x000fe2000001ff00 */
[----:B------:R-:W-:Y:S02]  /*0220*/  IMAD.MOV.U32 R3, RZ, RZ, RZ ;  /* 0x000000ffff037224 */ /* 0x000fe400078e00ff */
[----:B0-----:R-:W-:-:S07]  /*0230*/  IMAD.WIDE.U32 R8, R2, 0xc80, R8 ;  /* 0x00000c8002087825 */ /* 0x001fce00078e0008 */
.L_x_5:
[----:B------:R-:W-:-:S06]  /*0240*/  IMAD R14, R0, 0x4, R1 ;  /* 0x00000004000e7824 */ /* 0x000fcc00078e0201 */
[----:B------:R-:W5:Y:S01]  /*0250*/  LDL R14, [R14+0x4] ;  /* 0x000004000e0e7983 */ /* 0x000f620000100800 */
[----:B------:R-:W-:Y:S01]  /*0260*/  IMAD.SHL.U32 R15, R0, 0x20, RZ ;  /* 0x00000020000f7824 */ /* 0x000fe200078e00ff */
[----:B------:R-:W-:-:S06]  /*0270*/  UMOV UR4, URZ ;  /* 0x000000ff00047c82 */ /* 0x000fcc0008000000 */
.L_x_4:
[----:B-----5:R-:W-:Y:S01]  /*0280*/  SHF.R.U32.HI R22, RZ, UR4, R14 ;  /* 0x00000004ff167c19 */ /* 0x020fe2000801160e */
[----:B------:R-:W-:-:S03]  /*0290*/  VIADD R12, R15, UR4 ;  /* 0x000000040f0c7c36 */ /* 0x000fc60008000000 */
[----:B------:R-:W-:-:S04]  /*02a0*/  LOP3.LUT R13, R22, 0x1, RZ, 0xc0, !PT ;  /* 0x00000001160d7812 */ /* 0x000fc800078ec0ff */
[----:B------:R-:W-:Y:S01]  /*02b0*/  ISETP.NE.U32.AND P0, PT, R13, 0x1, PT ;  /* 0x000000010d00780c */ /* 0x000fe20003f05070 */
[----:B------:R-:W-:-:S03]  /*02c0*/  IMAD R13, R12, 0x5, RZ ;  /* 0x000000050c0d7824 */ /* 0x000fc600078e02ff */
[----:B------:R-:W-:Y:S01]  /*02d0*/  R2P PR, R22, 0x7e ;  /* 0x0000007e16007804 */ /* 0x000fe20000000000 */
[----:B------:R-:W-:-:S08]  /*02e0*/  IMAD.WIDE.U32 R12, R13, 0x4, R8 ;  /* 0x000000040d0c7825 */ /* 0x000fd000078e0008 */
[----:B------:R-:W2:Y:S04]  /*02f0*/  @!P0 LDG.E R16, desc[UR6][R12.64+0x10] ;  /* 0x000010060c108981 */ /* 0x000ea8000c1e1900 */
[----:B------:R-:W3:Y:S04]  /*0300*/  @P1 LDG.E R18, desc[UR6][R12.64+0x24] ;  /* 0x000024060c121981 */ /* 0x000ee8000c1e1900 */
[----:B------:R-:W4:Y:S04]  /*0310*/  @P2 LDG.E R20, desc[UR6][R12.64+0x38] ;  /* 0x000038060c142981 */ /* 0x000f28000c1e1900 */
[----:B------:R-:W4:Y:S04]  /*0320*/  @P3 LDG.E R24, desc[UR6][R12.64+0x4c] ;  /* 0x00004c060c183981 */ /* 0x000f28000c1e1900 */
[----:B------:R-:W4:Y:S04]  /*0330*/  @P4 LDG.E R26, desc[UR6][R12.64+0x60] ;  /* 0x000060060c1a4981 */ /* 0x000f28000c1e1900 */
[----:B------:R-:W4:Y:S04]  /*0340*/  @!P0 LDG.E R17, desc[UR6][R12.64+0x4] ;  /* 0x000004060c118981 */ /* 0x000f28000c1e1900 */
[----:B------:R-:W4:Y:S04]  /*0350*/  @!P0 LDG.E R19, desc[UR6][R12.64+0xc] ;  /* 0x00000c060c138981 */ /* 0x000f28000c1e1900 */
[----:B------:R-:W4:Y:S04]  /*0360*/  @P1 LDG.E R21, desc[UR6][R12.64+0x18] ;  /* 0x000018060c151981 */ /* 0x000f28000c1e1900 */
[----:B------:R-:W4:Y:S04]  /*0370*/  @P3 LDG.E R23, desc[UR6][R12.64+0x40] ;  /* 0x000040060c173981 */ /* 0x000f28000c1e1900 */
[----:B------:R-:W4:Y:S04]  /*0380*/  @P5 LDG.E R25, desc[UR6][R12.64+0x70] ;  /* 0x000070060c195981 */ /* 0x000f28000c1e1900 */
[----:B------:R-:W4:Y:S01]  /*0390*/  @P6 LDG.E R28, desc[UR6][R12.64+0x88] ;  /* 0x000088060c1c6981 */ /* 0x000f22000c1e1900 */
[----:B--2---:R-:W-:-:S03]  /*03a0*/  @!P0 LOP3.LUT R7, R7, R16, RZ, 0x3c, !PT ;  /* 0x0000001007078212 */ /* 0x004fc600078e3cff */
[----:B------:R-:W2:Y:S01]  /*03b0*/  @!P0 LDG.E R16, desc[UR6][R12.64] ;  /* 0x000000060c108981 */ /* 0x000ea2000c1e1900 */
[----:B---3--:R-:W-:-:S03]  /*03c0*/  @P1 LOP3.LUT R7, R7, R18, RZ, 0x3c, !PT ;  /* 0x0000001207071212 */ /* 0x008fc600078e3cff */
[----:B------:R-:W3:Y:S01]  /*03d0*/  @!P0 LDG.E R18, desc[UR6][R12.64+0x8] ;  /* 0x000008060c128981 */ /* 0x000ee2000c1e1900 */
[----:B----4-:R-:W-:-:S03]  /*03e0*/  @P2 LOP3.LUT R7, R7, R20, RZ, 0x3c, !PT ;  /* 0x0000001407072212 */ /* 0x010fc600078e3cff */
[----:B------:R-:W4:Y:S01]  /*03f0*/  @P1 LDG.E R20, desc[UR6][R12.64+0x14] ;  /* 0x000014060c141981 */ /* 0x000f22000c1e1900 */
[----:B------:R-:W-:-:S03]  /*0400*/  @P3 LOP3.LUT R7, R7, R24, RZ, 0x3c, !PT ;  /* 0x0000001807073212 */ /* 0x000fc600078e3cff */
[----:B------:R-:W4:Y:S01]  /*0410*/  @P5 LDG.E R24, desc[UR6][R12.64+0x74] ;  /* 0x000074060c185981 */ /* 0x000f22000c1e1900 */
[----:B------:R-:W-:-:S03]  /*0420*/  @P4 LOP3.LUT R7, R7, R26, RZ, 0x3c, !PT ;  /* 0x0000001a07074212 */ /* 0x000fc600078e3cff */
[----:B------:R-:W4:Y:S01]  /*0430*/  @P3 LDG.E R26, desc[UR6][R12.64+0x44] ;  /* 0x000044060c1a3981 */ /* 0x000f22000c1e1900 */
[----:B------:R-:W-:-:S03]  /*0440*/  @!P0 LOP3.LUT R4, R4, R17, RZ, 0x3c, !PT ;  /* 0x0000001104048212 */ /* 0x000fc600078e3cff */
[----:B------:R-:W4:Y:S01]  /*0450*/  @P1 LDG.E R17, desc[UR6][R12.64+0x20] ;  /* 0x000020060c111981 */ /* 0x000f22000c1e1900 */
[----:B------:R-:W-:-:S03]  /*0460*/  @!P0 LOP3.LUT R6, R6, R19, RZ, 0x3c, !PT ;  /* 0x0000001306068212 */ /* 0x000fc600078e3cff */
[----:B------:R-:W4:Y:S01]  /*0470*/  @P2 LDG.E R19, desc[UR6][R12.64+0x2c] ;  /* 0x00002c060c132981 */ /* 0x000f22000c1e1900 */
[----:B------:R-:W-:-:S03]  /*0480*/  @P1 LOP3.LUT R4, R4, R21, RZ, 0x3c, !PT ;  /* 0x0000001504041212 */ /* 0x000fc600078e3cff */
[----:B------:R-:W4:Y:S01]  /*0490*/  @P2 LDG.E R21, desc[UR6][R12.64+0x34] ;  /* 0x000034060c152981 */ /* 0x000f22000c1e1900 */
[----:B--2---:R-:W-:-:S03]  /*04a0*/  @!P0 LOP3.LUT R3, R3, R16, RZ, 0x3c, !PT ;  /* 0x0000001003038212 */ /* 0x004fc600078e3cff */
[----:B------:R-:W2:Y:S01]  /*04b0*/  @P1 LDG.E R16, desc[UR6][R12.64+0x1c] ;  /* 0x00001c060c101981 */ /* 0x000ea2000c1e1900 */
[----:B---3--:R-:W-:-:S03]  /*04c0*/  @!P0 LOP3.LUT R5, R5, R18, RZ, 0x3c, !PT ;  /* 0x0000001205058212 */ /* 0x008fc600078e3cff */
[----:B------:R-:W3:Y:S01]  /*04d0*/  @P2 LDG.E R18, desc[UR6][R12.64+0x28] ;  /* 0x000028060c122981 */ /* 0x000ee2000c1e1900 */
[----:B----4-:R-:W-:-:S03]  /*04e0*/  @P1 LOP3.LUT R3, R3, R20, RZ, 0x3c, !PT ;  /* 0x0000001403031212 */ /* 0x010fc600078e3cff */
[----:B------:R-:W4:Y:S01]  /*04f0*/  @P2 LDG.E R20, desc[UR6][R12.64+0x30] ;  /* 0x000030060c142981 */ /* 0x000f22000c1e1900 */
[----:B------:R-:W-:-:S03]  /*0500*/  @P5 LOP3.LUT R7, R7, R24, RZ, 0x3c, !PT ;  /* 0x0000001807075212 */ /* 0x000fc600078e3cff */
[----:B------:R-:W4:Y:S01]  /*0510*/  @P3 LDG.E R24, desc[UR6][R12.64+0x3c] ;  /* 0x00003c060c183981 */ /* 0x000f22000c1e1900 */
[----:B------:R-:W-:-:S03]  /*0520*/  @P1 LOP3.LUT R6, R6, R17, RZ, 0x3c, !PT ;  /* 0x0000001106061212 */ /* 0x000fc600078e3cff */
[----:B------:R-:W4:Y:S01]  /*0530*/  @P3 LDG.E R17, desc[UR6][R12.64+0x48] ;  /* 0x000048060c113981 */ /* 0x000f22000c1e1900 */
[----:B------:R-:W-:-:S03]  /*0540*/  @P2 LOP3.LUT R4, R4, R19, RZ, 0x3c, !PT ;  /* 0x0000001304042212 */ /* 0x000fc600078e3cff */
[----:B------:R-:W4:Y:S01]  /*0550*/  @P4 LDG.E R19, desc[UR6][R12.64+0x54] ;  /* 0x000054060c134981 */ /* 0x000f22000c1e1900 */
[----:B------:R-:W-:Y:S02]  /*0560*/  @P2 LOP3.LUT R6, R6, R21, RZ, 0x3c, !PT ;  /* 0x0000001506062212 */ /* 0x000fe400078e3cff */
[----:B------:R-:W-:Y:S01]  /*0570*/  @P3 LOP3.LUT R4, R4, R23, RZ, 0x3c, !PT ;  /* 0x0000001704043212 */ /* 0x000fe200078e3cff */
[----:B------:R-:W4:Y:S04]  /*0580*/  @P4 LDG.E R21, desc[UR6][R12.64+0x5c] ;  /* 0x00005c060c154981 */ /* 0x000f28000c1e1900 */
[----:B------:R-:W4:Y:S01]  /*0590*/  @P5 LDG.E R23, desc[UR6][R12.64+0x68] ;  /* 0x000068060c175981 */ /* 0x000f22000c1e1900 */
[----:B--2---:R-:W-:-:S03]  /*05a0*/  @P1 LOP3.LUT R5, R5, R16, RZ, 0x3c, !PT ;  /* 0x0000001005051212 */ /* 0x004fc600078e3cff */
[----:B------:R-:W2:Y:S01]  /*05b0*/  @P4 LDG.E R16, desc[UR6][R12.64+0x50] ;  /* 0x000050060c104981 */ /* 0x000ea2000c1e1900 */
[----:B---3--:R-:W-:-:S03]  /*05c0*/  @P2 LOP3.LUT R3, R3, R18, RZ, 0x3c, !PT ;  /* 0x0000001203032212 */ /* 0x008fc600078e3cff */
[----:B------:R-:W3:Y:S01]  /*05d0*/  @P4 LDG.E R18, desc[UR6][R12.64+0x58] ;  /* 0x000058060c124981 */ /* 0x000ee2000c1e1900 */
[----:B----4-:R-:W-:-:S03]  /*05e0*/  @P2 LOP3.LUT R5, R5, R20, RZ, 0x3c, !PT ;  /* 0x0000001405052212 */ /* 0x010fc600078e3cff */
[----:B------:R-:W4:Y:S01]  /*05f0*/  @P5 LDG.E R20, desc[UR6][R12.64+0x64] ;  /* 0x000064060c145981 */ /* 0x000f22000c1e1900 */
[----:B------:R-:W-:-:S03]  /*0600*/  @P3 LOP3.LUT R3, R3, R24, RZ, 0x3c, !PT ;  /* 0x0000001803033212 */ /* 0x000fc600078e3cff */
[----:B------:R-:W4:Y:S01]  /*0610*/  @P5 LDG.E R24, desc[UR6][R12.64+0x6c] ;  /* 0x00006c060c185981 */ /* 0x000f22000c1e1900 */
[----:B------:R-:W-:Y:S02]  /*0620*/  LOP3.LUT P0, RZ, R22, 0x80, RZ, 0xc0, !PT ;  /* 0x0000008016ff7812 */ /* 0x000fe4000780c0ff */
[----:B------:R-:W-:Y:S02]  /*0630*/  @P3 LOP3.LUT R5, R5, R26, RZ, 0x3c, !PT ;  /* 0x0000001a05053212 */ /* 0x000fe400078e3cff */
[----:B------:R-:W-:Y:S02]  /*0640*/  @P3 LOP3.LUT R6, R6, R17, RZ, 0x3c, !PT ;  /* 0x0000001106063212 */ /* 0x000fe400078e3cff */
[----:B------:R-:W4:Y:S01]  /*0650*/  @P6 LDG.E R17, desc[UR6][R12.64+0x7c] ;  /* 0x00007c060c116981 */ /* 0x000f22000c1e1900 */
[----:B------:R-:W-:-:S03]  /*0660*/  @P4 LOP3.LUT R4, R4, R19, RZ, 0x3c, !PT ;  /* 0x0000001304044212 */ /* 0x000fc600078e3cff */
[----:B------:R-:W4:Y:S01]  /*0670*/  @P6 LDG.E R19, desc[UR6][R12.64+0x84] ;  /* 0x000084060c136981 */ /* 0x000f22000c1e1900 */
[----:B------:R-:W-:-:S03]  /*0680*/  @P4 LOP3.LUT R6, R6, R21, RZ, 0x3c, !PT ;  /* 0x0000001506064212 */ /* 0x000fc600078e3cff */
[----:B------:R-:W4:Y:S01]  /*0690*/  @P0 LDG.E R26, desc[UR6][R12.64+0x9c] ;  /* 0x00009c060c1a0981 */ /* 0x000f22000c1e1900 */
[----:B------:R-:W-:-:S03]  /*06a0*/  @P5 LOP3.LUT R4, R4, R23, RZ, 0x3c, !PT ;  /* 0x0000001704045212 */ /* 0x000fc600078e3cff */
        /* <DEDUP_REMOVED lines=10> */
[----:B------:R-:W-:Y:S02]  /*0750*/  @P5 LOP3.LUT R6, R6, R25, RZ, 0x3c, !PT ;  /* 0x0000001906065212 */ /* 0x000fe400078e3cff */
[----:B------:R-:W-:Y:S02]  /*0760*/  @P6 LOP3.LUT R7, R7, R28, RZ, 0x3c, !PT ;  /* 0x0000001c07076212 */ /* 0x000fe400078e3cff */
[----:B------:R-:W-:Y:S02]  /*0770*/  @P6 LOP3.LUT R4, R4, R17, RZ, 0x3c, !PT ;  /* 0x0000001104046212 */ /* 0x000fe400078e3cff */
[----:B------:R-:W-:Y:S02]  /*0780*/  @P6 LOP3.LUT R6, R6, R19, RZ, 0x3c, !PT ;  /* 0x0000001306066212 */ /* 0x000fe400078e3cff */
[----:B------:R-:W-:Y:S02]  /*0790*/  @P0 LOP3.LUT R7, R7, R26, RZ, 0x3c, !PT ;  /* 0x0000001a07070212 */ /* 0x000fe400078e3cff */
[----:B------:R-:W-:-:S02]  /*07a0*/  @P0 LOP3.LUT R4, R4, R21, RZ, 0x3c, !PT ;  /* 0x0000001504040212 */ /* 0x000fc400078e3cff */
[----:B------:R-:W-:Y:S02]  /*07b0*/  @P0 LOP3.LUT R6, R6, R23, RZ, 0x3c, !PT ;  /* 0x0000001706060212 */ /* 0x000fe400078e3cff */
[----:B--2---:R-:W-:Y:S02]  /*07c0*/  @P6 LOP3.LUT R3, R3, R16, RZ, 0x3c, !PT ;  /* 0x0000001003036212 */ /* 0x004fe400078e3cff */
[----:B---3--:R-:W-:Y:S02]  /*07d0*/  @P6 LOP3.LUT R5, R5, R18, RZ, 0x3c, !PT ;  /* 0x0000001205056212 */ /* 0x008fe400078e3cff */
[----:B----4-:R-:W-:Y:S02]  /*07e0*/  @P0 LOP3.LUT R3, R3, R20, RZ, 0x3c, !PT ;  /* 0x0000001403030212 */ /* 0x010fe400078e3cff */
[----:B------:R-:W-:Y:S02]  /*07f0*/  @P0 LOP3.LUT R5, R5, R24, RZ, 0x3c, !PT ;  /* 0x0000001805050212 */ /* 0x000fe400078e3cff */
[----:B------:R-:W-:-:S13]  /*0800*/  R2P PR, R22.B1, 0x7f ;  /* 0x0000007f16007804 */ /* 0x000fda0000001000 */
[----:B------:R-:W2:Y:S04]  /*0810*/  @P0 LDG.E R18, desc[UR6][R12.64+0xa0] ;  /* 0x0000a0060c120981 */ /* 0x000ea8000c1e1900 */
[----:B------:R-:W3:Y:S04]  /*0820*/  @P0 LDG.E R19, desc[UR6][R12.64+0xa4] ;  /* 0x0000a4060c130981 */ /* 0x000ee8000c1e1900 */
[----:B------:R-:W4:Y:S04]  /*0830*/  @P0 LDG.E R20, desc[UR6][R12.64+0xa8] ;  /* 0x0000a8060c140981 */ /* 0x000f28000c1e1900 */
[----:B------:R-:W4:Y:S04]  /*0840*/  @P0 LDG.E R21, desc[UR6][R12.64+0xac] ;  /* 0x0000ac060c150981 */ /* 0x000f28000c1e1900 */
[----:B------:R-:W4:Y:S04]  /*0850*/  @P0 LDG.E R24, desc[UR6][R12.64+0xb0] ;  /* 0x0000b0060c180981 */ /* 0x000f28000c1e1900 */
[----:B------:R-:W4:Y:S04]  /*0860*/  @P1 LDG.E R16, desc[UR6][R12.64+0xbc] ;  /* 0x0000bc060c101981 */ /* 0x000f28000c1e1900 */
[----:B------:R-:W4:Y:S04]  /*0870*/  @P1 LDG.E R26, desc[UR6][R12.64+0xb4] ;  /* 0x0000b4060c1a1981 */ /* 0x000f28000c1e1900 */
        /* <DEDUP_REMOVED lines=11> */
[----:B------:R-:W-:Y:S01]  /*0930*/  LOP3.LUT P0, RZ, R22, 0x8000, RZ, 0xc0, !PT ;  /* 0x0000800016ff7812 */ /* 0x000fe2000780c0ff */
[----:B------:R-:W4:Y:S01]  /*0940*/  @P2 LDG.E R24, desc[UR6][R12.64+0xd8] ;  /* 0x0000d8060c182981 */ /* 0x000f22000c1e1900 */
[----:B------:R-:W-:-:S03]  /*0950*/  @P1 LOP3.LUT R5, R5, R16, RZ, 0x3c, !PT ;  /* 0x0000001005051212 */ /* 0x000fc600078e3cff */
[----:B------:R-:W4:Y:S01]  /*0960*/  @P2 LDG.E R22, desc[UR6][R12.64+0xd0] ;  /* 0x0000d0060c162981 */ /* 0x000f22000c1e1900 */
[----:B------:R-:W-:-:S03]  /*0970*/  @P1 LOP3.LUT R3, R3, R26, RZ, 0x3c, !PT ;  /* 0x0000001a03031212 */ /* 0x000fc600078e3cff */
[----:B------:R-:W4:Y:S01]  /*0980*/  @P3 LDG.E R16, desc[UR6][R12.64+0xe4] ;  /* 0x0000e4060c103981 */ /* 0x000f22000c1e1900 */
[----:B------:R-:W-:-:S03]  /*0990*/  @P1 LOP3.LUT R4, R4, R23, RZ, 0x3c, !PT ;  /* 0x0000001704041212 */ /* 0x000fc600078e3cff */
[----:B------:R-:W4:Y:S01]  /*09a0*/  @P3 LDG.E R26, desc[UR6][R12.64+0xdc] ;  /* 0x0000dc060c1a3981 */ /* 0x000f22000c1e1900 */
[----:B------:R-:W-:-:S03]  /*09b0*/  @P1 LOP3.LUT R6, R6, R17, RZ, 0x3c, !PT ;  /* 0x0000001106061212 */ /* 0x000fc600078e3cff */
        /* <DEDUP_REMOVED lines=43> */
[----:B------:R-:W-:-:S04]  /*0c70*/  UIADD3 UR4, UPT, UPT, UR4, 0x10, URZ ;  /* 0x0000001004047890 */ /* 0x000fc8000fffe0ff */
[----:B------:R-:W-:Y:S01]  /*0c80*/  UISETP.NE.AND UP0, UPT, UR4, 0x20, UPT ;  /* 0x000000200400788c */ /* 0x000fe2000bf05270 */
[----:B--2---:R-:W-:Y:S02]  /*0c90*/  @P5 LOP3.LUT R7, R7, R18, RZ, 0x3c, !PT ;  /* 0x0000001207075212 */ /* 0x004fe400078e3cff */
[----:B---3--:R-:W-:Y:S02]  /*0ca0*/  @P6 LOP3.LUT R4, R4, R19, RZ, 0x3c, !PT ;  /* 0x0000001304046212 */ /* 0x008fe400078e3cff */
[----:B----4-:R-:W-:Y:S02]  /*0cb0*/  @P6 LOP3.LUT R3, R3, R20, RZ, 0x3c, !PT ;  /* 0x0000001403036212 */ /* 0x010fe400078e3cff */
[----:B------:R-:W-:Y:S02]  /*0cc0*/  @P6 LOP3.LUT R6, R6, R21, RZ, 0x3c, !PT ;  /* 0x0000001506066212 */ /* 0x000fe400078e3cff */
[----:B------:R-:W-:Y:S02]  /*0cd0*/  @P6 LOP3.LUT R5, R5, R22, RZ, 0x3c, !PT ;  /* 0x0000001605056212 */ /* 0x000fe400078e3cff */
[----:B------:R-:W-:-:S02]  /*0ce0*/  @P6 LOP3.LUT R7, R7, R16, RZ, 0x3c, !PT ;  /* 0x0000001007076212 */ /* 0x000fc400078e3cff */
[----:B------:R-:W-:Y:S02]  /*0cf0*/  @P0 LOP3.LUT R3, R3, R24, RZ, 0x3c, !PT ;  /* 0x0000001803030212 */ /* 0x000fe400078e3cff */
[----:B------:R-:W-:Y:S02]  /*0d00*/  @P0 LOP3.LUT R7, R7, R28, RZ, 0x3c, !PT ;  /* 0x0000001c07070212 */ /* 0x000fe400078e3cff */
[----:B------:R-:W-:Y:S02]  /*0d10*/  @P0 LOP3.LUT R5, R5, R26, RZ, 0x3c, !PT ;  /* 0x0000001a05050212 */ /* 0x000fe400078e3cff */
[----:B------:R-:W-:Y:S02]  /*0d20*/  @P0 LOP3.LUT R6, R6, R23, RZ, 0x3c, !PT ;  /* 0x0000001706060212 */ /* 0x000fe400078e3cff */
[----:B------:R-:W-:Y:S01]  /*0d30*/  @P0 LOP3.LUT R4, R4, R17, RZ, 0x3c, !PT ;  /* 0x0000001104040212 */ /* 0x000fe200078e3cff */
[----:B------:R-:W-:Y:S06]  /*0d40*/  BRA.U UP0, `(.L_x_4) ;  /* 0xfffffff5004c7547 */ /* 0x000fec000b83ffff */
[----:B------:R-:W-:-:S05]  /*0d50*/  VIADD R0, R0, 0x1 ;  /* 0x0000000100007836 */ /* 0x000fca0000000000 */
[----:B------:R-:W-:-:S13]  /*0d60*/  ISETP.NE.AND P0, PT, R0, 0x5, PT ;  /* 0x000000050000780c */ /* 0x000fda0003f05270 */
[----:B------:R-:W-:Y:S05]  /*0d70*/  @P0 BRA `(.L_x_5) ;  /* 0xfffffff400300947 */ /* 0x000fea000383ffff */
[----:B------:R-:W-:Y:S01]  /*0d80*/  LOP3.LUT R0, R11, 0x3, RZ, 0xc0, !PT ;  /* 0x000000030b007812 */ /* 0x000fe200078ec0ff */
[----:B------:R0:W-:Y:S03]  /*0d90*/  STL.64 [R1+0x8], R4 ;  /* 0x0000080401007387 */ /* 0x0001e60000100a00 */
[----:B------:R-:W-:Y:S01]  /*0da0*/  ISETP.NE.U32.AND P0, PT, R0, 0x1, PT ;  /* 0x000000010000780c */ /* 0x000fe20003f05070 */
[----:B------:R0:W-:Y:S03]  /*0db0*/  STL.64 [R1+0x10], R6 ;  /* 0x0000100601007387 */ /* 0x0001e60000100a00 */
[----:B------:R-:W-:Y:S01]  /*0dc0*/  ISETP.NE.AND.EX P0, PT, RZ, RZ, PT, P0 ;  /* 0x000000ffff00720c */ /* 0x000fe20003f05300 */
[----:B------:R0:W-:-:S12]  /*0dd0*/  STL [R1+0x4], R3 ;  /* 0x0000040301007387 */ /* 0x0001d80000100800 */
[----:B0-----:R-:W-:Y:S05]  /*0de0*/  @!P0 BRA `(.L_x_3) ;  /* 0x0000001800088947 */ /* 0x001fea0003800000 */
[----:B------:R-:W-:Y:S01]  /*0df0*/  UMOV UR4, URZ ;  /* 0x000000ff00047c82 */ /* 0x000fe20008000000 */
[----:B------:R-:W-:Y:S01]  /*0e00*/  UMOV UR5, URZ ;  /* 0x000000ff00057c82 */ /* 0x000fe20008000000 */
[----:B------:R-:W-:Y:S02]  /*0e10*/  IMAD.MOV.U32 R0, RZ, RZ, RZ ;  /* 0x000000ffff007224 */ /* 0x000fe400078e00ff */
[----:B------:R-:W-:Y:S02]  /*0e20*/  IMAD.MOV.U32 R6, RZ, RZ, RZ ;  /* 0x000000ffff067224 */ /* 0x000fe400078e00ff */
[----:B------:R-:W-:Y:S02]  /*0e30*/  IMAD.MOV.U32 R5, RZ, RZ, RZ ;  /* 0x000000ffff057224 */ /* 0x000fe400078e00ff */
[----:B------:R-:W-:Y:S02]  /*0e40*/  IMAD.MOV.U32 R3, RZ, RZ, RZ ;  /* 0x000000ffff037224 */ /* 0x000fe400078e00ff */
[----:B------:R-:W-:-:S02]  /*0e50*/  IMAD.U32 R7, RZ, RZ, UR4 ;  /* 0x00000004ff077e24 */ /* 0x000fc4000f8e00ff */
[----:B------:R-:W-:-:S07]  /*0e60*/  IMAD.U32 R4, RZ, RZ, UR5 ;  /* 0x00000005ff047e24 */ /* 0x000fce000f8e00ff */
.L_x_7:
[----:B------:R-:W-:-:S06]  /*0e70*/  IMAD R14, R0, 0x4, R1 ;  /* 0x00000004000e7824 */ /* 0x000fcc00078e0201 */
[----:B------:R-:W5:Y:S01]  /*0e80*/  LDL R14, [R14+0x4] ;  /* 0x000004000e0e7983 */ /* 0x000f620000100800 */
[----:B------:R-:W-:Y:S01]  /*0e90*/  IMAD.SHL.U32 R15, R0, 0x20, RZ ;  /* 0x00000020000f7824 */ /* 0x000fe200078e00ff */
[----:B------:R-:W-:-:S06]  /*0ea0*/  UMOV UR4, URZ ;  /* 0x000000ff00047c82 */ /* 0x000fcc0008000000 */
.L_x_6:
        /* <DEDUP_REMOVED lines=177> */
[----:B------:R0:W-:Y:S03]  /*19c0*/  STL [R1+0x4], R3 ;  /* 0x0000040301007387 */ /* 0x0001e60000100800 */
[----:B------:R-:W-:Y:S01]  /*19d0*/  ISETP.NE.U32.AND P0, PT, R0, 0x3, PT ;  /* 0x000000030000780c */ /* 0x000fe20003f05070 */
[----:B------:R0:W-:Y:S03]  /*19e0*/  STL.64 [R1+0x8], R4 ;  /* 0x0000080401007387 */ /* 0x0001e60000100a00 */
[----:B------:R-:W-:Y:S01]  /*19f0*/  ISETP.NE.AND.EX P0, PT, RZ, RZ, PT, P0 ;  /* 0x000000ffff00720c */ /* 0x000fe20003f05300 */
[----:B------:R0:W-:-:S12]  /*1a00*/  STL.64 [R1+0x10], R6 ;  /* 0x0000100601007387 */ /* 0x0001d80000100a00 */
[----:B0-----:R-:W-:Y:S05]  /*1a10*/  @P0 BRA `(.L_x_3) ;  /* 0x0000000800fc0947 */ /* 0x001fea0003800000 */
        /* <DEDUP_REMOVED lines=8> */
.L_x_9:
[----:B------:R-:W-:-:S06]  /*1aa0*/  IMAD R14, R0, 0x4, R1 ;  /* 0x00000004000e7824 */ /* 0x000fcc00078e0201 */
[----:B------:R-:W5:Y:S01]  /*1ab0*/  LDL R14, [R14+0x4] ;  /* 0x000004000e0e7983 */ /* 0x000f620000100800 */
[----:B------:R-:W-:Y:S01]  /*1ac0*/  IMAD.SHL.U32 R15, R0, 0x20, RZ ;  /* 0x00000020000f7824 */ /* 0x000fe200078e00ff */
[----:B------:R-:W-:-:S06]  /*1ad0*/  UMOV UR4, URZ ;  /* 0x000000ff00047c82 */ /* 0x000fcc0008000000 */
.L_x_8:
        /* <DEDUP_REMOVED lines=176> */
[----:B------:R0:W-:Y:S04]  /*25e0*/  STL [R1+0x4], R3 ;  /* 0x0000040301007387 */ /* 0x0001e80000100800 */
[----:B------:R0:W-:Y:S04]  /*25f0*/  STL.64 [R1+0x8], R4 ;  /* 0x0000080401007387 */ /* 0x0001e80000100a00 */
[----:B------:R0:W-:Y:S02]  /*2600*/  STL.64 [R1+0x10], R6 ;  /* 0x0000100601007387 */ /* 0x0001e40000100a00 */
.L_x_3:
[----:B------:R-:W-:Y:S05]  /*2610*/  BSYNC.RECONVERGENT B1 ;  /* 0x0000000000017941 */ /* 0x000fea0003800200 */
.L_x_2:
[C---:B------:R-:W-:Y:S01]  /*2620*/  ISETP.GT.U32.AND P0, PT, R11.reuse, 0x3, PT ;  /* 0x000000030b00780c */ /* 0x040fe20003f04070 */
[----:B------:R-:W-:Y:S01]  /*2630*/  VIADD R2, R2, 0x1 ;  /* 0x0000000102027836 */ /* 0x000fe20000000000 */
[--C-:B------:R-:W-:Y:S02]  /*2640*/  SHF.R.U64 R11, R11, 0x2, R10.reuse ;  /* 0x000000020b0b7819 */ /* 0x100fe4000000120a */
[----:B------:R-:W-:Y:S02]  /*2650*/  ISETP.GT.U32.AND.EX P0, PT, R10, RZ, PT, P0 ;  /* 0x000000ff0a00720c */ /* 0x000fe40003f04100 */
[----:B------:R-:W-:-:S11]  /*2660*/  SHF.R.U32.HI R10, RZ, 0x2, R10 ;  /* 0x00000002ff0a7819 */ /* 0x000fd6000001160a */
[----:B------:R-:W-:Y:S05]  /*2670*/  @P0 BRA `(.L_x_10) ;  /* 0xffffffd800c40947 */ /* 0x000fea000383ffff */
.L_x_1:
[----:B------:R-:W-:Y:S05]  /*2680*/  BSYNC.RECONVERGENT B0 ;  /* 0x0000000000007941 */ /* 0x000fea0003800200 */
.L_x_0:
[----:B------:R-:W-:Y:S01]  /*2690*/  SHF.R.U32.HI R0, RZ, 0x2, R3 ;  /* 0x00000002ff007819 */ /* 0x000fe20000011603 */
[----:B01----:R-:W0:Y:S01]  /*26a0*/  LDC R6, c[0x0][0x388] ;  /* 0x0000e200ff067b82 */ /* 0x003e220000000800 */
[----:B------:R-:W-:Y:S02]  /*26b0*/  SHF.R.U32.HI R5, RZ, 0x2, R4 ;  /* 0x00000002ff057819 */ /* 0x000fe40000011604 */
[----:B------:R-:W-:Y:S01]  /*26c0*/  LOP3.LUT R0, R0, R3, RZ, 0x3c, !PT ;  /* 0x0000000300007212 */ /* 0x000fe200078e3cff */
[----:B------:R-:W-:Y:S01]  /*26d0*/  IMAD.SHL.U32 R3, R7, 0x10, RZ ;  /* 0x0000001007037824 */ /* 0x000fe200078e00ff */
[----:B------:R-:W-:-:S03]  /*26e0*/  LOP3.LUT R5, R5, R4, RZ, 0x3c, !PT ;  /* 0x0000000405057212 */ /* 0x000fc600078e3cff */
[----:B------:R-:W-:-:S05]  /*26f0*/  IMAD.SHL.U32 R2, R0, 0x2, RZ ;  /* 0x0000000200027824 */ /* 0x000fca00078e00ff */
[----:B------:R-:W-:Y:S01]  /*2700*/  LOP3.LUT R2, R0, R2, R3, 0x96, !PT ;  /* 0x0000000200027212 */ /* 0x000fe200078e9603 */
[----:B------:R-:W-:-:S03]  /*2710*/  IMAD.SHL.U32 R3, R5, 0x2, RZ ;  /* 0x0000000205037824 */ /* 0x000fc600078e00ff */
[----:B------:R-:W-:-:S05]  /*2720*/  LOP3.LUT R2, R2, R7, RZ, 0x3c, !PT ;  /* 0x0000000702027212 */ /* 0x000fca00078e3cff */
[----:B------:R-:W-:Y:S01]  /*2730*/  IMAD.SHL.U32 R0, R2, 0x10, RZ ;  /* 0x0000001002007824 */ /* 0x000fe200078e00ff */
[----:B0-----:R-:W-:-:S04]  /*2740*/  LOP3.LUT R6, R6, 0xaad26b49, RZ, 0x3c, !PT ;  /* 0xaad26b4906067812 */ /* 0x001fc800078e3cff */
[----:B------:R-:W-:Y:S01]  /*2750*/  LOP3.LUT R3, R5, R3, R0, 0x96, !PT ;  /* 0x0000000305037212 */ /* 0x000fe200078e9600 */
[----:B------:R-:W-:Y:S02]  /*2760*/  IMAD.MOV.U32 R0, RZ, RZ, 0x2f800000 ;  /* 0x2f800000ff007424 */ /* 0x000fe400078e00ff */
[----:B------:R-:W-:Y:S01]  /*2770*/  IMAD R6, R6, 0x4182bed5, RZ ;  /* 0x4182bed506067824 */ /* 0x000fe200078e02ff */
[----:B------:R-:W-:-:S04]  /*2780*/  LOP3.LUT R3, R3, R2, RZ, 0x3c, !PT ;  /* 0x0000000203037212 */ /* 0x000fc800078e3cff */
[C---:B------:R-:W-:Y:S02]  /*2790*/  IADD3 R2, PT, PT, R6.reuse, -0x26039c23, R2 ;  /* 0xd9fc63dd06027810 */ /* 0x040fe40007ffe002 */
[----:B------:R-:W-:Y:S02]  /*27a0*/  IADD3 R3, PT, PT, R6, -0x25fe145e, R3 ;  /* 0xda01eba206037810 */ /* 0x000fe40007ffe003 */
[----:B------:R-:W-:Y:S02]  /*27b0*/  I2FP.F32.U32 R2, R2 ;  /* 0x0000000200027245 */ /* 0x000fe40000201000 */
[----:B------:R-:W-:-:S03]  /*27c0*/  I2FP.F32.U32 R3, R3 ;  /* 0x0000000300037245 */ /* 0x000fc60000201000 */
[-C--:B------:R-:W-:Y:S02]  /*27d0*/  FFMA R2, R2, R0.reuse, 1.1641532182693481445e-10 ;  /* 0x2f00000002027423 */ /* 0x080fe40000000000 */
[----:B------:R-:W-:Y:S02]  /*27e0*/  FFMA R3, R3, R0, 1.1641532182693481445e-10 ;  /* 0x2f00000003037423 */ /* 0x000fe40000000000 */
[----:B------:R-:W-:Y:S02]  /*27f0*/  FMUL R2, R2, 102400 ;  /* 0x47c8000002027820 */ /* 0x000fe40000400000 */
[----:B------:R-:W-:Y:S02]  /*2800*/  FMUL R3, R3, 102400 ;  /* 0x47c8000003037820 */ /* 0x000fe40000400000 */
[----:B------:R-:W-:Y:S02]  /*2810*/  FFMA R2, -R2, R2, 1.04857600000000000000e+10 ;  /* 0x501c400002027423 */ /* 0x000fe40000000102 */
[----:B------:R-:W-:-:S05]  /*2820*/  FMUL R3, R3, R3 ;  /* 0x0000000303037220 */ /* 0x000fca0000400000 */
[----:B------:R-:W-:-:S13]  /*2830*/  FSETP.GTU.AND P0, PT, R3, R2, PT ;  /* 0x000000020300720b */ /* 0x000fda0003f0c000 */
[----:B------:R-:W-:Y:S05]  /*2840*/  @P0 EXIT ;  /* 0x000000000000094d */ /* 0x000fea0003800000 */
[----:B------:R-:W0:Y:S01]  /*2850*/  LDC.64 R2, c[0x0][0x380] ;  /* 0x0000e000ff027b82 */ /* 0x000e220000000a00 */
[----:B------:R-:W-:-:S05]  /*2860*/  IMAD.MOV.U32 R5, RZ, RZ, 0x64000 ;  /* 0x00064000ff057424 */ /* 0x000fca00078e00ff */
[----:B0-----:R-:W-:Y:S01]  /*2870*/  REDG.E.INC.STRONG.GPU desc[UR6][R2.64], R5 ;  /* 0x000000050200798e */ /* 0x001fe2000d92e106 */
[----:B------:R-:W-:Y:S05]  /*2880*/  EXIT ;  /* 0x000000000000794d */ /* 0x000fea0003800000 */
.L_x_11:
[----:B------:R-:W-:-:S00]  /*2890*/  BRA `(.L_x_11) ;  /* 0xfffffffc00fc7947 */ /* 0x000fc0000383ffff */
[----:B------:R-:W-:-:S00]  /*28a0*/  NOP ;  /* 0x0000000000007918 */ /* 0x000fc00000000000 */
        /* <DEDUP_REMOVED lines=13> */
.L_x_12:


//--------------------- .nv.global.init           --------------------------
	.section	.nv.global.init,"aw",@progbits
	.align	4
.nv.global.init:
	.type		mrg32k3aM1SubSeq,@object
	.size		mrg32k3aM1SubSeq,(mrg32k3aM2SubSeq - mrg32k3aM1SubSeq)
mrg32k3aM1SubSeq:
        /*0000*/ 	.byte	0x0b, 0xcc, 0xee, 0x04, 0x73, 0x29, 0x8b, 0x6f, 0xf6, 0x53, 0x03, 0xf6, 0x23, 0xf6, 0xea, 0xda
        /* <DEDUP_REMOVED lines=125> */
	.type		mrg32k3aM2SubSeq,@object
	.size		mrg32k3aM2SubSeq,(mrg32k3aM1 - mrg32k3aM2SubSeq)
mrg32k3aM2SubSeq:
        /* <DEDUP_REMOVED lines=126> */
	.type		mrg32k3aM1,@object
	.size		mrg32k3aM1,(mrg32k3aM1Seq - mrg32k3aM1)
mrg32k3aM1:
        /* <DEDUP_REMOVED lines=144> */
	.type		mrg32k3aM1Seq,@object
	.size		mrg32k3aM1Seq,(mrg32k3aM2 - mrg32k3aM1Seq)
mrg32k3aM1Seq:
        /* <DEDUP_REMOVED lines=144> */
	.type		mrg32k3aM2,@object
	.size		mrg32k3aM2,(mrg32k3aM2Seq - mrg32k3aM2)
mrg32k3aM2:
        /* <DEDUP_REMOVED lines=144> */
	.type		mrg32k3aM2Seq,@object
	.size		mrg32k3aM2Seq,(precalc_xorwow_matrix - mrg32k3aM2Seq)
mrg32k3aM2Seq:
        /* <DEDUP_REMOVED lines=144> */
	.type		precalc_xorwow_matrix,@object
	.size		precalc_xorwow_matrix,(precalc_xorwow_offset_matrix - precalc_xorwow_matrix)
precalc_xorwow_matrix:
        /* <DEDUP_REMOVED lines=6400> */
	.type		precalc_xorwow_offset_matrix,@object
	.size		precalc_xorwow_offset_matrix,(.L_1 - precalc_xorwow_offset_matrix)
precalc_xorwow_offset_matrix:
        /* <DEDUP_REMOVED lines=6400> */
.L_1:


//--------------------- .nv.shared.reserved.0     --------------------------
	.section	.nv.shared.reserved.0,"aw",@nobits
	.weak		__nv_reservedSMEM_offset_0_alias
	.size		__nv_reservedSMEM_offset_0_alias, 0, 64
	.other		__nv_reservedSMEM_offset_0_alias,@"STO_CUDA_RESERVED_SHARED STV_DEFAULT"
__nv_reservedSMEM_offset_0_alias:
	.zero		0
	.zero		64


//--------------------- .nv.constant0._Z4calcPjj  --------------------------
	.section	.nv.constant0._Z4calcPjj,"a",@progbits
	.sectionflags	@""
	.align	4
.nv.constant0._Z4calcPjj:
	.zero		908


//--------------------- SYMBOLS --------------------------

	.type		.nv.reservedSmem.offset0,@object
	.size		.nv.reservedSmem.offset0,0x4
